	.target	sm_90a

	.elftype	@"ET_EXEC"


//--------------------- .note.nv.tkinfo           --------------------------
	.section	.note.nv.tkinfo,"",@"SHT_NOTE"
	.sectionflags	@"SHF_NOTE_NV_TKINFO"
	.tkinfo
        /*0018*/ 	.word	0x00000002
        /*0030*/ 	.string	""
        /*0030*/ 	.string	"ptxas"
        /*0030*/ 	.string	"Cuda compilation tools, release 13.0, V13.0.88"
        /*0030*/ 	.string	"Build cuda_13.0.r13.0/compiler.36424714_0"
        /*0030*/ 	.string	"-v  -suppress-debug-info  -lineinfo  -arch sm_90a "



//--------------------- .note.nv.cuinfo           --------------------------
	.section	.note.nv.cuinfo,"",@"SHT_NOTE"
	.sectionflags	@"SHF_NOTE_NV_CUINFO"
        /*0018*/ 	.short	0x0002
        /*001a*/ 	.short	0x005a
        /*001c*/ 	.short	0x0082
	.zero		2


//--------------------- .nv.info                  --------------------------
	.section	.nv.info,"",@"SHT_CUDA_INFO"
	.align	4


	//----- nvinfo : EIATTR_REGCOUNT
	.align		4
        /*0000*/ 	.byte	0x04, 0x2f
        /*0002*/ 	.short	(.L_1 - .L_0)
	.align		4
.L_0:
        /*0004*/ 	.word	index@(matmul_kernel)
        /*0008*/ 	.word	0x000000ff


	//----- nvinfo : EIATTR_FRAME_SIZE
	.align		4
.L_1:
        /*000c*/ 	.byte	0x04, 0x11
        /*000e*/ 	.short	(.L_3 - .L_2)
	.align		4
.L_2:
        /*0010*/ 	.word	index@(matmul_kernel)
        /*0014*/ 	.word	0x00000420


	//----- nvinfo : EIATTR_MIN_STACK_SIZE
	.align		4
.L_3:
        /*0018*/ 	.byte	0x04, 0x12
        /*001a*/ 	.short	(.L_5 - .L_4)
	.align		4
.L_4:
        /*001c*/ 	.word	index@(matmul_kernel)
        /*0020*/ 	.word	0x00000420
.L_5:


//--------------------- .nv.compat                --------------------------
	.section	.nv.compat,"",@"SHT_CUDA_COMPAT_INFO"
	.align	4
        /*0000*/ 	.byte	0x02, 0x09, 0x01, 0x00, 0x02, 0x02, 0x04, 0x00, 0x02, 0x05, 0x05, 0x00, 0x03, 0x07, 0x01, 0x01
        /*0010*/ 	.byte	0x02, 0x03, 0x00, 0x00, 0x02, 0x06, 0x01, 0x00, 0x04, 0x0b, 0x08, 0x00, 0x00, 0x00, 0x00, 0x00
        /*0020*/ 	.byte	0x00, 0x00, 0x00, 0x00


//--------------------- .nv.info.matmul_kernel    --------------------------
	.section	.nv.info.matmul_kernel,"",@"SHT_CUDA_INFO"
	.sectionflags	@""
	.align	4


	//----- nvinfo : EIATTR_CUDA_API_VERSION
	.align		4
        /*0000*/ 	.byte	0x04, 0x37
        /*0002*/ 	.short	(.L_7 - .L_6)
.L_6:
        /*0004*/ 	.word	0x00000082


	//----- nvinfo : EIATTR_KPARAM_INFO
	.align		4
.L_7:
        /*0008*/ 	.byte	0x04, 0x17
        /*000a*/ 	.short	(.L_9 - .L_8)
.L_8:
        /*000c*/ 	.word	0x00000000
        /*0010*/ 	.short	0x000d
        /*0012*/ 	.short	0x0048
        /*0014*/ 	.byte	0x00, 0xf4, 0x21, 0x00


	//----- nvinfo : EIATTR_KPARAM_INFO
	.align		4
.L_9:
        /*0018*/ 	.byte	0x04, 0x17
        /*001a*/ 	.short	(.L_11 - .L_10)
.L_10:
        /*001c*/ 	.word	0x00000000
        /*0020*/ 	.short	0x000c
        /*0022*/ 	.short	0x0040
        /*0024*/ 	.byte	0x00, 0xf4, 0x21, 0x00


	//----- nvinfo : EIATTR_KPARAM_INFO
	.align		4
.L_11:
        /*0028*/ 	.byte	0x04, 0x17
        /*002a*/ 	.short	(.L_13 - .L_12)
.L_12:
        /*002c*/ 	.word	0x00000000
        /*0030*/ 	.short	0x000b
        /*0032*/ 	.short	0x0038
        /*0034*/ 	.byte	0x00, 0xf0, 0x11, 0x00


	//----- nvinfo : EIATTR_KPARAM_INFO
	.align		4
.L_13:
        /*0038*/ 	.byte	0x04, 0x17
        /*003a*/ 	.short	(.L_15 - .L_14)
.L_14:
        /*003c*/ 	.word	0x00000000
        /*0040*/ 	.short	0x000a
        /*0042*/ 	.short	0x0034
        /*0044*/ 	.byte	0x00, 0xf0, 0x11, 0x00


	//----- nvinfo : EIATTR_KPARAM_INFO
	.align		4
.L_15:
        /*0048*/ 	.byte	0x04, 0x17
        /*004a*/ 	.short	(.L_17 - .L_16)
.L_16:
        /*004c*/ 	.word	0x00000000
        /*0050*/ 	.short	0x0009
        /*0052*/ 	.short	0x0030
        /*0054*/ 	.byte	0x00, 0xf0, 0x11, 0x00


	//----- nvinfo : EIATTR_KPARAM_INFO
	.align		4
.L_17:
        /*0058*/ 	.byte	0x04, 0x17
        /*005a*/ 	.short	(.L_19 - .L_18)
.L_18:
        /*005c*/ 	.word	0x00000000
        /*0060*/ 	.short	0x0008
        /*0062*/ 	.short	0x002c
        /*0064*/ 	.byte	0x00, 0xf0, 0x11, 0x00


	//----- nvinfo : EIATTR_KPARAM_INFO
	.align		4
.L_19:
        /*0068*/ 	.byte	0x04, 0x17
        /*006a*/ 	.short	(.L_21 - .L_20)
.L_20:
        /*006c*/ 	.word	0x00000000
        /*0070*/ 	.short	0x0007
        /*0072*/ 	.short	0x0028
        /*0074*/ 	.byte	0x00, 0xf0, 0x11, 0x00


	//----- nvinfo : EIATTR_KPARAM_INFO
	.align		4
.L_21:
        /*0078*/ 	.byte	0x04, 0x17
        /*007a*/ 	.short	(.L_23 - .L_22)
.L_22:
        /*007c*/ 	.word	0x00000000
        /*0080*/ 	.short	0x0006
        /*0082*/ 	.short	0x0024
        /*0084*/ 	.byte	0x00, 0xf0, 0x11, 0x00


	//----- nvinfo : EIATTR_KPARAM_INFO
	.align		4
.L_23:
        /*0088*/ 	.byte	0x04, 0x17
        /*008a*/ 	.short	(.L_25 - .L_24)
.L_24:
        /*008c*/ 	.word	0x00000000
        /*0090*/ 	.short	0x0005
        /*0092*/ 	.short	0x0020
        /*0094*/ 	.byte	0x00, 0xf0, 0x11, 0x00


	//----- nvinfo : EIATTR_KPARAM_INFO
	.align		4
.L_25:
        /*0098*/ 	.byte	0x04, 0x17
        /*009a*/ 	.short	(.L_27 - .L_26)
.L_26:
        /*009c*/ 	.word	0x00000000
        /*00a0*/ 	.short	0x0004
        /*00a2*/ 	.short	0x001c
        /*00a4*/ 	.byte	0x00, 0xf0, 0x11, 0x00


	//----- nvinfo : EIATTR_KPARAM_INFO
	.align		4
.L_27:
        /*00a8*/ 	.byte	0x04, 0x17
        /*00aa*/ 	.short	(.L_29 - .L_28)
.L_28:
        /*00ac*/ 	.word	0x00000000
        /*00b0*/ 	.short	0x0003
        /*00b2*/ 	.short	0x0018
        /*00b4*/ 	.byte	0x00, 0xf0, 0x11, 0x00


	//----- nvinfo : EIATTR_KPARAM_INFO
	.align		4
.L_29:
        /*00b8*/ 	.byte	0x04, 0x17
        /*00ba*/ 	.short	(.L_31 - .L_30)
.L_30:
        /*00bc*/ 	.word	0x00000000
        /*00c0*/ 	.short	0x0002
        /*00c2*/ 	.short	0x0010
        /*00c4*/ 	.byte	0x00, 0xf4, 0x21, 0x00


	//----- nvinfo : EIATTR_KPARAM_INFO
	.align		4
.L_31:
        /*00c8*/ 	.byte	0x04, 0x17
        /*00ca*/ 	.short	(.L_33 - .L_32)
.L_32:
        /*00cc*/ 	.word	0x00000000
        /*00d0*/ 	.short	0x0001
        /*00d2*/ 	.short	0x0008
        /*00d4*/ 	.byte	0x00, 0xf4, 0x21, 0x00


	//----- nvinfo : EIATTR_KPARAM_INFO
	.align		4
.L_33:
        /*00d8*/ 	.byte	0x04, 0x17
        /*00da*/ 	.short	(.L_35 - .L_34)
.L_34:
        /*00dc*/ 	.word	0x00000000
        /*00e0*/ 	.short	0x0000
        /*00e2*/ 	.short	0x0000
        /*00e4*/ 	.byte	0x00, 0xf4, 0x21, 0x00


	//----- nvinfo : EIATTR_SPARSE_MMA_MASK
	.align		4
.L_35:
        /*00e8*/ 	.byte	0x03, 0x50
        /*00ea*/ 	.short	0x0000


	//----- nvinfo : EIATTR_MAXREG_COUNT
	.align		4
        /*00ec*/ 	.byte	0x03, 0x1b
        /*00ee*/ 	.short	0x00ff


	//----- nvinfo : EIATTR_NUM_BARRIERS
	.align		4
        /*00f0*/ 	.byte	0x02, 0x4c
        /*00f2*/ 	.byte	0x01
	.zero		1


	//----- nvinfo : EIATTR_ANNOTATIONS
	.align		4
        /*00f4*/ 	.byte	0x04, 0x55
        /*00f6*/ 	.short	(.L_37 - .L_36)


	//   ....[0]....
.L_36:
        /*00f8*/ 	.word	0x00000001
        /*00fc*/ 	.byte	0x20, 0x06, 0x00, 0x00, 0x01, 0x00, 0x00, 0x00, 0x50, 0x06, 0x00, 0x00, 0x01, 0x00, 0x00, 0x00
        /* <DEDUP_REMOVED lines=211> */
        /*0e3c*/ 	.byte	0xb0, 0x6f, 0x00, 0x00, 0x01, 0x00, 0x00, 0x00, 0xc0, 0x6f, 0x00, 0x00


	//----- nvinfo : EIATTR_MERCURY_ISA_VERSION
	.align		4
.L_37:
        /*0e48*/ 	.byte	0x03, 0x5f
        /*0e4a*/ 	.short	0x0101


	//----- nvinfo : EIATTR_EXIT_INSTR_OFFSETS
	.align		4
        /*0e4c*/ 	.byte	0x04, 0x1c
        /*0e4e*/ 	.short	(.L_39 - .L_38)


	//   ....[0]....
.L_38:
        /*0e50*/ 	.word	0x00008410


	//   ....[1]....
        /*0e54*/ 	.word	0x00008440


	//----- nvinfo : EIATTR_REQNTID
	.align		4
.L_39:
        /*0e58*/ 	.byte	0x04, 0x10
        /*0e5a*/ 	.short	(.L_41 - .L_40)
.L_40:
        /*0e5c*/ 	.word	0x00000080
        /*0e60*/ 	.word	0x00000001
        /*0e64*/ 	.word	0x00000001


	//----- nvinfo : EIATTR_CBANK_PARAM_SIZE
	.align		4
.L_41:
        /*0e68*/ 	.byte	0x03, 0x19
        /*0e6a*/ 	.short	0x0050


	//----- nvinfo : EIATTR_PARAM_CBANK
	.align		4
        /*0e6c*/ 	.byte	0x04, 0x0a
        /*0e6e*/ 	.short	(.L_43 - .L_42)
	.align		4
.L_42:
        /*0e70*/ 	.word	index@(.nv.constant0.matmul_kernel)
        /*0e74*/ 	.short	0x0210
        /*0e76*/ 	.short	0x0050


	//----- nvinfo : EIATTR_SW_WAR
	.align		4
.L_43:
        /*0e78*/ 	.byte	0x04, 0x36
        /*0e7a*/ 	.short	(.L_45 - .L_44)
.L_44:
        /*0e7c*/ 	.word	0x00000008
.L_45:


//--------------------- .nv.callgraph             --------------------------
	.section	.nv.callgraph,"",@"SHT_CUDA_CALLGRAPH"
	.align	4
	.sectionentsize	8
	.align		4
        /*0000*/ 	.word	0x00000000
	.align		4
        /*0004*/ 	.word	0xffffffff
	.align		4
        /*0008*/ 	.word	0x00000000
	.align		4
        /*000c*/ 	.word	0xfffffffe
	.align		4
        /*0010*/ 	.word	0x00000000
	.align		4
        /*0014*/ 	.word	0xfffffffd
	.align		4
        /*0018*/ 	.word	0x00000000
	.align		4
        /*001c*/ 	.word	0xfffffffc


//--------------------- .text.matmul_kernel       --------------------------
	.section	.text.matmul_kernel,"ax",@progbits
	.align	128
        .global         matmul_kernel
        .type           matmul_kernel,@function
        .size           matmul_kernel,(.L_x_3 - matmul_kernel)
        .other          matmul_kernel,@"STO_CUDA_ENTRY STV_DEFAULT"
matmul_kernel:
.text.matmul_kernel:
[----:B------:R-:W0:Y:S08]  /*0000*/  LDC R1, c[0x0][0x28] ;  /* 0x00000a00ff017b82 */ /* 0x000e300000000800 */
[----:B------:R-:W1:Y:S01]  /*0010*/  LDC.64 R2, c[0x0][0x228] ;  /* 0x00008a00ff027b82 */ /* 0x000e620000000a00 */
[----:B------:R-:W2:Y:S01]  /*0020*/  S2R R7, SR_CTAID.X ;  /* 0x0000000000077919 */ /* 0x000ea20000002500 */
[----:B0-----:R-:W-:Y:S01]  /*0030*/  VIADD R1, R1, 0xfffffbe0 ;  /* 0xfffffbe001017836 */ /* 0x001fe20000000000 */
[----:B------:R-:W-:Y:S01]  /*0040*/  UMOV UR4, 0x400 ;  /* 0x0000040000047882 */ /* 0x000fe20000000000 */
[----:B------:R-:W-:Y:S01]  /*0050*/  ULDC.64 UR6, c[0x0][0x208] ;  /* 0x0000820000067ab9 */ /* 0x000fe20000000a00 */
[----:B------:R-:W0:Y:S01]  /*0060*/  S2R R19, SR_TID.X ;  /* 0x0000000000137919 */ /* 0x000e220000002100 */
[----:B------:R-:W-:-:S02]  /*0070*/  CS2R R14, SRZ ;  /* 0x00000000000e7805 */ /* 0x000fc4000001ff00 */
[----:B------:R-:W-:Y:S01]  /*0080*/  CS2R R36, SRZ ;  /* 0x0000000000247805 */ /* 0x000fe2000001ff00 */
[----:B------:R-:W3:Y:S01]  /*0090*/  S2UR UR5, SR_CgaCtaId ;  /* 0x00000000000579c3 */ /* 0x000ee20000008800 */
[----:B------:R-:W-:Y:S02]  /*00a0*/  CS2R R38, SRZ ;  /* 0x0000000000267805 */ /* 0x000fe4000001ff00 */
[----:B------:R-:W-:Y:S02]  /*00b0*/  CS2R R44, SRZ ;  /* 0x00000000002c7805 */ /* 0x000fe4000001ff00 */
[----:B------:R-:W-:Y:S02]  /*00c0*/  CS2R R46, SRZ ;  /* 0x00000000002e7805 */ /* 0x000fe4000001ff00 */
[----:B------:R-:W-:Y:S02]  /*00d0*/  CS2R R52, SRZ ;  /* 0x0000000000347805 */ /* 0x000fe4000001ff00 */
[----:B------:R-:W-:-:S02]  /*00e0*/  CS2R R54, SRZ ;  /* 0x0000000000367805 */ /* 0x000fc4000001ff00 */
[----:B------:R-:W-:Y:S02]  /*00f0*/  CS2R R60, SRZ ;  /* 0x00000000003c7805 */ /* 0x000fe4000001ff00 */
[----:B------:R-:W-:Y:S02]  /*0100*/  CS2R R62, SRZ ;  /* 0x00000000003e7805 */ /* 0x000fe4000001ff00 */
[----:B------:R-:W-:Y:S02]  /*0110*/  CS2R R88, SRZ ;  /* 0x0000000000587805 */ /* 0x000fe4000001ff00 */
[----:B------:R-:W-:Y:S02]  /*0120*/  CS2R R90, SRZ ;  /* 0x00000000005a7805 */ /* 0x000fe4000001ff00 */
[----:B------:R-:W-:Y:S02]  /*0130*/  CS2R R92, SRZ ;  /* 0x00000000005c7805 */ /* 0x000fe4000001ff00 */
[----:B------:R-:W-:-:S02]  /*0140*/  CS2R R94, SRZ ;  /* 0x00000000005e7805 */ /* 0x000fc4000001ff00 */
[----:B------:R-:W-:Y:S02]  /*0150*/  CS2R R96, SRZ ;  /* 0x0000000000607805 */ /* 0x000fe4000001ff00 */
[----:B------:R-:W-:Y:S01]  /*0160*/  CS2R R98, SRZ ;  /* 0x0000000000627805 */ /* 0x000fe2000001ff00 */
[----:B-1----:R-:W-:-:S05]  /*0170*/  VIADD R0, R3, 0xf ;  /* 0x0000000f03007836 */ /* 0x002fca0000000000 */
[----:B------:R-:W-:Y:S01]  /*0180*/  SHF.R.S32.HI R5, RZ, 0x1f, R0 ;  /* 0x0000001fff057819 */ /* 0x000fe20000011400 */
[----:B---3--:R-:W-:-:S03]  /*0190*/  ULEA UR4, UR5, UR4, 0x18 ;  /* 0x0000000405047291 */ /* 0x008fc6000f8ec03f */
[----:B------:R-:W-:Y:S02]  /*01a0*/  LEA.HI R5, R5, R0, RZ, 0x4 ;  /* 0x0000000005057211 */ /* 0x000fe400078f20ff */
[----:B--2---:R-:W-:Y:S02]  /*01b0*/  IABS R10, R7 ;  /* 0x00000007000a7213 */ /* 0x004fe40000000000 */
[----:B------:R-:W-:-:S05]  /*01c0*/  SHF.R.S32.HI R5, RZ, 0x4, R5 ;  /* 0x00000004ff057819 */ /* 0x000fca0000011405 */
[----:B------:R-:W-:-:S05]  /*01d0*/  IMAD.SHL.U32 R6, R5, 0x8, RZ ;  /* 0x0000000805067824 */ /* 0x000fca00078e00ff */
[-C--:B------:R-:W-:Y:S02]  /*01e0*/  IABS R9, R6.reuse ;  /* 0x0000000600097213 */ /* 0x080fe40000000000 */
[----:B------:R-:W-:Y:S02]  /*01f0*/  IABS R12, R6 ;  /* 0x00000006000c7213 */ /* 0x000fe40000000000 */
[----:B------:R-:W1:Y:S08]  /*0200*/  I2F.RP R0, R9 ;  /* 0x0000000900007306 */ /* 0x000e700000209400 */
[----:B-1----:R-:W1:Y:S02]  /*0210*/  MUFU.RCP R0, R0 ;  /* 0x0000000000007308 */ /* 0x002e640000001000 */
[----:B-1----:R-:W-:-:S02]  /*0220*/  VIADD R4, R0, 0xffffffe ;  /* 0x0ffffffe00047836 */ /* 0x002fc40000000000 */
[----:B------:R-:W-:-:S04]  /*0230*/  IMAD.MOV R0, RZ, RZ, -R12 ;  /* 0x000000ffff007224 */ /* 0x000fc800078e0a0c */
[----:B------:R1:W2:Y:S02]  /*0240*/  F2I.FTZ.U32.TRUNC.NTZ R5, R4 ;  /* 0x0000000400057305 */ /* 0x0002a4000021f000 */
[----:B-1----:R-:W-:Y:S02]  /*0250*/  IMAD.MOV.U32 R4, RZ, RZ, RZ ;  /* 0x000000ffff047224 */ /* 0x002fe400078e00ff */
[----:B--2---:R-:W-:-:S04]  /*0260*/  IMAD.MOV R8, RZ, RZ, -R5 ;  /* 0x000000ffff087224 */ /* 0x004fc800078e0a05 */
[----:B------:R-:W-:Y:S02]  /*0270*/  IMAD R11, R8, R9, RZ ;  /* 0x00000009080b7224 */ /* 0x000fe400078e02ff */
[----:B------:R-:W-:Y:S02]  /*0280*/  IMAD.MOV.U32 R8, RZ, RZ, R10 ;  /* 0x000000ffff087224 */ /* 0x000fe400078e000a */
[----:B------:R-:W-:-:S06]  /*0290*/  IMAD.HI.U32 R5, R5, R11, R4 ;  /* 0x0000000b05057227 */ /* 0x000fcc00078e0004 */
[----:B------:R-:W-:-:S04]  /*02a0*/  IMAD.HI.U32 R5, R5, R8, RZ ;  /* 0x0000000805057227 */ /* 0x000fc800078e00ff */
[----:B------:R-:W-:-:S05]  /*02b0*/  IMAD R0, R5, R0, R8 ;  /* 0x0000000005007224 */ /* 0x000fca00078e0208 */
[----:B------:R-:W-:-:S13]  /*02c0*/  ISETP.GT.U32.AND P1, PT, R9, R0, PT ;  /* 0x000000000900720c */ /* 0x000fda0003f24070 */
[----:B------:R-:W-:Y:S02]  /*02d0*/  @!P1 IMAD.IADD R0, R0, 0x1, -R9 ;  /* 0x0000000100009824 */ /* 0x000fe400078e0a09 */
[----:B------:R-:W-:Y:S01]  /*02e0*/  @!P1 VIADD R5, R5, 0x1 ;  /* 0x0000000105059836 */ /* 0x000fe20000000000 */
[----:B------:R-:W-:Y:S02]  /*02f0*/  ISETP.NE.AND P1, PT, R6, RZ, PT ;  /* 0x000000ff0600720c */ /* 0x000fe40003f25270 */
[----:B------:R-:W-:Y:S02]  /*0300*/  ISETP.GE.U32.AND P0, PT, R0, R9, PT ;  /* 0x000000090000720c */ /* 0x000fe40003f06070 */
[----:B------:R-:W-:-:S04]  /*0310*/  LOP3.LUT R0, R7, R6, RZ, 0x3c, !PT ;  /* 0x0000000607007212 */ /* 0x000fc800078e3cff */
[----:B------:R-:W-:Y:S01]  /*0320*/  ISETP.GE.AND P2, PT, R0, RZ, PT ;  /* 0x000000ff0000720c */ /* 0x000fe20003f46270 */
[----:B------:R-:W-:-:S06]  /*0330*/  VIADD R0, R2, 0x1ff ;  /* 0x000001ff02007836 */ /* 0x000fcc0000000000 */
[----:B------:R-:W-:-:S04]  /*0340*/  @P0 VIADD R5, R5, 0x1 ;  /* 0x0000000105050836 */ /* 0x000fc80000000000 */
[----:B------:R-:W-:Y:S01]  /*0350*/  IMAD.MOV.U32 R4, RZ, RZ, R5 ;  /* 0x000000ffff047224 */ /* 0x000fe200078e0005 */
[----:B------:R-:W-:-:S03]  /*0360*/  SHF.R.S32.HI R5, RZ, 0x1f, R0 ;  /* 0x0000001fff057819 */ /* 0x000fc60000011400 */
[----:B------:R-:W-:Y:S01]  /*0370*/  @!P2 IMAD.MOV R4, RZ, RZ, -R4 ;  /* 0x000000ffff04a224 */ /* 0x000fe200078e0a04 */
[----:B------:R-:W-:Y:S02]  /*0380*/  @!P1 LOP3.LUT R4, RZ, R6, RZ, 0x33, !PT ;  /* 0x00000006ff049212 */ /* 0x000fe400078e33ff */
[----:B------:R-:W-:-:S03]  /*0390*/  LEA.HI R5, R5, R0, RZ, 0x9 ;  /* 0x0000000005057211 */ /* 0x000fc600078f48ff */
[----:B------:R-:W-:Y:S02]  /*03a0*/  IMAD.SHL.U32 R8, R4, 0x8, RZ ;  /* 0x0000000804087824 */ /* 0x000fe400078e00ff */
[----:B------:R-:W-:-:S03]  /*03b0*/  IMAD.MOV R4, RZ, RZ, -R4 ;  /* 0x000000ffff047224 */ /* 0x000fc600078e0a04 */
[----:B------:R-:W-:Y:S01]  /*03c0*/  LEA.HI.SX32 R5, R5, -R8, 0x17 ;  /* 0x8000000805057211 */ /* 0x000fe200078fbaff */
[----:B------:R-:W-:-:S03]  /*03d0*/  IMAD R6, R6, R4, R7 ;  /* 0x0000000406067224 */ /* 0x000fc600078e0207 */
[----:B------:R-:W-:Y:S02]  /*03e0*/  VIMNMX R13, R5, 0x8, PT ;  /* 0x00000008050d7848 */ /* 0x000fe40003fe0100 */
[----:B------:R-:W-:Y:S02]  /*03f0*/  IABS R11, R6 ;  /* 0x00000006000b7213 */ /* 0x000fe40000000000 */
[----:B------:R-:W-:-:S04]  /*0400*/  IABS R9, R13 ;  /* 0x0000000d00097213 */ /* 0x000fc80000000000 */
[----:B------:R-:W1:Y:S08]  /*0410*/  I2F.RP R0, R9 ;  /* 0x0000000900007306 */ /* 0x000e700000209400 */
[----:B-1----:R-:W1:Y:S02]  /*0420*/  MUFU.RCP R0, R0 ;  /* 0x0000000000007308 */ /* 0x002e640000001000 */
[----:B-1----:R-:W-:-:S06]  /*0430*/  VIADD R5, R0, 0xffffffe ;  /* 0x0ffffffe00057836 */ /* 0x002fcc0000000000 */
[----:B------:R-:W1:Y:S02]  /*0440*/  F2I.FTZ.U32.TRUNC.NTZ R5, R5 ;  /* 0x0000000500057305 */ /* 0x000e64000021f000 */
[----:B-1----:R-:W-:-:S04]  /*0450*/  IMAD.MOV R10, RZ, RZ, -R5 ;  /* 0x000000ffff0a7224 */ /* 0x002fc800078e0a05 */
[----:B------:R-:W-:Y:S01]  /*0460*/  IMAD.MOV.U32 R4, RZ, RZ, R10 ;  /* 0x000000ffff047224 */ /* 0x000fe200078e000a */
[----:B------:R-:W-:-:S03]  /*0470*/  IABS R10, R13 ;  /* 0x0000000d000a7213 */ /* 0x000fc60000000000 */
[----:B------:R-:W-:Y:S02]  /*0480*/  IMAD R7, R4, R9, RZ ;  /* 0x0000000904077224 */ /* 0x000fe400078e02ff */
[----:B------:R-:W-:Y:S02]  /*0490*/  IMAD.MOV.U32 R4, RZ, RZ, RZ ;  /* 0x000000ffff047224 */ /* 0x000fe400078e00ff */
[----:B------:R-:W-:Y:S02]  /*04a0*/  IMAD.MOV R0, RZ, RZ, -R10 ;  /* 0x000000ffff007224 */ /* 0x000fe400078e0a0a */
[----:B------:R-:W-:Y:S01]  /*04b0*/  IMAD.HI.U32 R4, R5, R7, R4 ;  /* 0x0000000705047227 */ /* 0x000fe200078e0004 */
[----:B0-----:R-:W-:-:S05]  /*04c0*/  LOP3.LUT R5, R19, 0x7f, RZ, 0xc0, !PT ;  /* 0x0000007f13057812 */ /* 0x001fca00078ec0ff */
        /* <DEDUP_REMOVED lines=8> */
[----:B------:R-:W-:-:S07]  /*0550*/  ISETP.GE.AND P2, PT, R0, RZ, PT ;  /* 0x000000ff0000720c */ /* 0x000fce0003f46270 */
[----:B------:R-:W-:-:S06]  /*0560*/  @P0 VIADD R4, R4, 0x1 ;  /* 0x0000000104040836 */ /* 0x000fcc0000000000 */
[----:B------:R-:W-:Y:S01]  /*0570*/  @!P2 IMAD.MOV R4, RZ, RZ, -R4 ;  /* 0x000000ffff04a224 */ /* 0x000fe200078e0a04 */
[----:B------:R-:W-:-:S05]  /*0580*/  @!P1 LOP3.LUT R4, RZ, R13, RZ, 0x33, !PT ;  /* 0x0000000dff049212 */ /* 0x000fca00078e33ff */
[----:B------:R-:W-:Y:S02]  /*0590*/  IMAD.MOV R0, RZ, RZ, -R4 ;  /* 0x000000ffff007224 */ /* 0x000fe400078e0a04 */
[----:B------:R-:W-:Y:S02]  /*05a0*/  IMAD.SHL.U32 R16, R4, 0x10, RZ ;  /* 0x0000001004107824 */ /* 0x000fe400078e00ff */
[----:B------:R-:W-:Y:S01]  /*05b0*/  IMAD R0, R13, R0, R6 ;  /* 0x000000000d007224 */ /* 0x000fe200078e0206 */
[----:B------:R-:W-:-:S03]  /*05c0*/  CS2R R12, SRZ ;  /* 0x00000000000c7805 */ /* 0x000fc6000001ff00 */
[----:B------:R-:W-:Y:S02]  /*05d0*/  IMAD.IADD R0, R8, 0x1, R0 ;  /* 0x0000000108007824 */ /* 0x000fe400078e0200 */
[----:B------:R-:W0:Y:S02]  /*05e0*/  LDC R8, c[0x0][0x230] ;  /* 0x00008c00ff087b82 */ /* 0x000e240000000800 */
[----:B------:R-:W-:Y:S01]  /*05f0*/  IMAD R100, R0, 0x200, R5 ;  /* 0x0000020000647824 */ /* 0x000fe200078e0205 */
[----:B------:R-:W-:-:S03]  /*0600*/  LOP3.LUT R0, R19, 0x60, RZ, 0xc0, !PT ;  /* 0x0000006013007812 */ /* 0x000fc600078ec0ff */
[C---:B------:R-:W-:Y:S01]  /*0610*/  VIADD R101, R100.reuse, 0x80 ;  /* 0x0000008064657836 */ /* 0x040fe20000000000 */
[----:B------:R1:W-:Y:S01]  /*0620*/  STL [R1+0x1dc], R100 ;  /* 0x0001dc6401007387 */ /* 0x0003e20000100800 */
[C---:B------:R-:W-:Y:S02]  /*0630*/  VIADD R102, R100.reuse, 0x100 ;  /* 0x0000010064667836 */ /* 0x040fe40000000000 */
[----:B------:R-:W-:Y:S01]  /*0640*/  VIADD R103, R100, 0x180 ;  /* 0x0000018064677836 */ /* 0x000fe20000000000 */
[----:B------:R1:W-:Y:S04]  /*0650*/  STL [R1+0x1e0], R16 ;  /* 0x0001e01001007387 */ /* 0x0003e80000100800 */
[----:B------:R1:W-:Y:S04]  /*0660*/  STL [R1+0x1e4], R101 ;  /* 0x0001e46501007387 */ /* 0x0003e80000100800 */
[----:B------:R1:W-:Y:S04]  /*0670*/  STL [R1+0x1ec], R102 ;  /* 0x0001ec6601007387 */ /* 0x0003e80000100800 */
[----:B------:R1:W-:Y:S01]  /*0680*/  STL [R1+0x1e8], R103 ;  /* 0x0001e86701007387 */ /* 0x0003e20000100800 */
[----:B0-----:R-:W-:-:S05]  /*0690*/  VIADD R8, R8, 0x1f ;  /* 0x0000001f08087836 */ /* 0x001fca0000000000 */
[----:B------:R-:W-:-:S13]  /*06a0*/  ISETP.GE.AND P0, PT, R8, 0x20, PT ;  /* 0x000000200800780c */ /* 0x000fda0003f06270 */
[----:B-1----:R-:W-:Y:S05]  /*06b0*/  @!P0 BRA `(.L_x_0) ;  /* 0x0000006800208947 */ /* 0x002fea0003800000 */
[----:B------:R-:W-:Y:S01]  /*06c0*/  IABS R13, R3 ;  /* 0x00000003000d7213 */ /* 0x000fe20000000000 */
[----:B------:R-:W-:Y:S01]  /*06d0*/  ULDC UR18, c[0x0][0x234] ;  /* 0x00008d0000127ab9 */ /* 0x000fe20000000800 */
[----:B------:R-:W-:Y:S01]  /*06e0*/  IABS R21, R2 ;  /* 0x0000000200157213 */ /* 0x000fe20000000000 */
[----:B------:R-:W-:Y:S01]  /*06f0*/  ULDC UR13, c[0x0][0x240] ;  /* 0x00009000000d7ab9 */ /* 0x000fe20000000800 */
[----:B------:R-:W0:Y:S01]  /*0700*/  I2F.RP R9, R13 ;  /* 0x0000000d00097306 */ /* 0x000e220000209400 */
[----:B------:R-:W-:Y:S01]  /*0710*/  LEA.HI R23, R0, R16, RZ, 0x1b ;  /* 0x0000001000177211 */ /* 0x000fe200078fd8ff */
[----:B------:R-:W-:Y:S01]  /*0720*/  ULDC UR5, c[0x0][0x23c] ;  /* 0x00008f0000057ab9 */ /* 0x000fe20000000800 */
[----:B------:R-:W-:Y:S01]  /*0730*/  IABS R17, R103 ;  /* 0x0000006700117213 */ /* 0x000fe20000000000 */
[----:B------:R-:W-:Y:S01]  /*0740*/  ULDC.64 UR8, c[0x0][0x218] ;  /* 0x0000860000087ab9 */ /* 0x000fe20000000a00 */
[----:B------:R-:W-:Y:S01]  /*0750*/  IABS R20, R101 ;  /* 0x0000006500147213 */ /* 0x000fe20000000000 */
[C---:B------:R-:W-:Y:S01]  /*0760*/  VIADD R0, R23.reuse, 0xc ;  /* 0x0000000c17007836 */ /* 0x040fe20000000000 */
[----:B------:R-:W-:Y:S01]  /*0770*/  IABS R22, R100 ;  /* 0x0000006400167213 */ /* 0x000fe20000000000 */
[----:B------:R-:W1:Y:S01]  /*0780*/  I2F.RP R10, R21 ;  /* 0x00000015000a7306 */ /* 0x000e620000209400 */
[----:B------:R-:W-:Y:S01]  /*0790*/  VIADD R11, R23, 0x4 ;  /* 0x00000004170b7836 */ /* 0x000fe20000000000 */
[----:B------:R-:W-:Y:S01]  /*07a0*/  ULDC UR12, c[0x0][0x230] ;  /* 0x00008c00000c7ab9 */ /* 0x000fe20000000800 */
[----:B------:R-:W-:Y:S01]  /*07b0*/  IABS R14, R0 ;  /* 0x00000000000e7213 */ /* 0x000fe20000000000 */
[----:B------:R-:W-:Y:S01]  /*07c0*/  UMOV UR10, 0xfffffffe ;  /* 0xfffffffe000a7882 */ /* 0x000fe20000000000 */
[----:B------:R-:W-:Y:S01]  /*07d0*/  UMOV UR11, 0x7fffffdf ;  /* 0x7fffffdf000b7882 */ /* 0x000fe20000000000 */
[----:B------:R-:W-:-:S02]  /*07e0*/  IABS R18, R11 ;  /* 0x0000000b00127213 */ /* 0x000fc40000000000 */
[----:B------:R-:W-:Y:S01]  /*07f0*/  CS2R R80, SRZ ;  /* 0x0000000000507805 */ /* 0x000fe2000001ff00 */
[----:B0-----:R-:W0:Y:S01]  /*0800*/  MUFU.RCP R9, R9 ;  /* 0x0000000900097308 */ /* 0x001e220000001000 */
[----:B------:R-:W-:Y:S02]  /*0810*/  CS2R R82, SRZ ;  /* 0x0000000000527805 */ /* 0x000fe4000001ff00 */
[----:B------:R-:W-:Y:S02]  /*0820*/  CS2R R84, SRZ ;  /* 0x0000000000547805 */ /* 0x000fe4000001ff00 */
[----:B------:R-:W-:Y:S02]  /*0830*/  CS2R R86, SRZ ;  /* 0x0000000000567805 */ /* 0x000fe4000001ff00 */
[----:B------:R-:W-:Y:S02]  /*0840*/  CS2R R72, SRZ ;  /* 0x0000000000487805 */ /* 0x000fe4000001ff00 */
[----:B------:R-:W-:-:S02]  /*0850*/  CS2R R74, SRZ ;  /* 0x00000000004a7805 */ /* 0x000fc4000001ff00 */
[----:B------:R-:W-:Y:S02]  /*0860*/  CS2R R76, SRZ ;  /* 0x00000000004c7805 */ /* 0x000fe4000001ff00 */
[----:B------:R-:W-:Y:S01]  /*0870*/  CS2R R78, SRZ ;  /* 0x00000000004e7805 */ /* 0x000fe2000001ff00 */
[----:B-1----:R-:W1:Y:S01]  /*0880*/  MUFU.RCP R10, R10 ;  /* 0x0000000a000a7308 */ /* 0x002e620000001000 */
[----:B------:R-:W-:Y:S02]  /*0890*/  CS2R R64, SRZ ;  /* 0x0000000000407805 */ /* 0x000fe4000001ff00 */
[----:B------:R-:W-:Y:S02]  /*08a0*/  CS2R R66, SRZ ;  /* 0x0000000000427805 */ /* 0x000fe4000001ff00 */
[----:B------:R-:W-:Y:S02]  /*08b0*/  CS2R R68, SRZ ;  /* 0x0000000000447805 */ /* 0x000fe4000001ff00 */
[----:B------:R-:W-:-:S02]  /*08c0*/  CS2R R70, SRZ ;  /* 0x0000000000467805 */ /* 0x000fc4000001ff00 */
[----:B------:R-:W-:Y:S02]  /*08d0*/  CS2R R56, SRZ ;  /* 0x0000000000387805 */ /* 0x000fe4000001ff00 */
[----:B------:R-:W-:Y:S02]  /*08e0*/  CS2R R58, SRZ ;  /* 0x00000000003a7805 */ /* 0x000fe4000001ff00 */
[----:B------:R-:W-:Y:S02]  /*08f0*/  CS2R R60, SRZ ;  /* 0x00000000003c7805 */ /* 0x000fe4000001ff00 */
[----:B------:R-:W-:Y:S01]  /*0900*/  CS2R R62, SRZ ;  /* 0x00000000003e7805 */ /* 0x000fe2000001ff00 */
[----:B0-----:R-:W-:Y:S01]  /*0910*/  VIADD R4, R9, 0xffffffe ;  /* 0x0ffffffe09047836 */ /* 0x001fe20000000000 */
[----:B------:R-:W-:Y:S02]  /*0920*/  CS2R R48, SRZ ;  /* 0x0000000000307805 */ /* 0x000fe4000001ff00 */
[----:B------:R-:W-:-:S02]  /*0930*/  CS2R R50, SRZ ;  /* 0x0000000000327805 */ /* 0x000fc4000001ff00 */
[----:B------:R-:W-:Y:S01]  /*0940*/  CS2R R52, SRZ ;  /* 0x0000000000347805 */ /* 0x000fe2000001ff00 */
[----:B------:R0:W2:Y:S01]  /*0950*/  F2I.FTZ.U32.TRUNC.NTZ R5, R4 ;  /* 0x0000000400057305 */ /* 0x0000a2000021f000 */
[----:B------:R-:W-:Y:S02]  /*0960*/  CS2R R54, SRZ ;  /* 0x0000000000367805 */ /* 0x000fe4000001ff00 */
[----:B------:R-:W-:Y:S02]  /*0970*/  CS2R R40, SRZ ;  /* 0x0000000000287805 */ /* 0x000fe4000001ff00 */
[----:B------:R-:W-:Y:S01]  /*0980*/  CS2R R42, SRZ ;  /* 0x00000000002a7805 */ /* 0x000fe2000001ff00 */
[----:B-1----:R-:W-:Y:S01]  /*0990*/  VIADD R6, R10, 0xffffffe ;  /* 0x0ffffffe0a067836 */ /* 0x002fe20000000000 */
[----:B------:R-:W-:Y:S02]  /*09a0*/  CS2R R44, SRZ ;  /* 0x00000000002c7805 */ /* 0x000fe4000001ff00 */
[----:B------:R-:W-:-:S02]  /*09b0*/  CS2R R46, SRZ ;  /* 0x00000000002e7805 */ /* 0x000fc4000001ff00 */
[----:B------:R-:W-:Y:S01]  /*09c0*/  CS2R R32, SRZ ;  /* 0x0000000000207805 */ /* 0x000fe2000001ff00 */
[----:B------:R-:W1:Y:S01]  /*09d0*/  F2I.FTZ.U32.TRUNC.NTZ R7, R6 ;  /* 0x0000000600077305 */ /* 0x000e62000021f000 */
[----:B0-----:R-:W-:Y:S01]  /*09e0*/  IMAD.MOV.U32 R4, RZ, RZ, RZ ;  /* 0x000000ffff047224 */ /* 0x001fe200078e00ff */
[----:B------:R-:W-:Y:S02]  /*09f0*/  CS2R R34, SRZ ;  /* 0x0000000000227805 */ /* 0x000fe4000001ff00 */
[----:B------:R-:W-:Y:S02]  /*0a00*/  CS2R R36, SRZ ;  /* 0x0000000000247805 */ /* 0x000fe4000001ff00 */
[----:B------:R-:W-:Y:S02]  /*0a10*/  CS2R R38, SRZ ;  /* 0x0000000000267805 */ /* 0x000fe4000001ff00 */
[----:B------:R-:W-:Y:S02]  /*0a20*/  CS2R R24, SRZ ;  /* 0x0000000000187805 */ /* 0x000fe4000001ff00 */
[----:B------:R-:W-:Y:S01]  /*0a30*/  CS2R R26, SRZ ;  /* 0x00000000001a7805 */ /* 0x000fe2000001ff00 */
[----:B--2---:R-:W-:Y:S01]  /*0a40*/  IMAD.MOV R12, RZ, RZ, -R5 ;  /* 0x000000ffff0c7224 */ /* 0x004fe200078e0a05 */
[----:B------:R-:W-:-:S02]  /*0a50*/  CS2R R28, SRZ ;  /* 0x00000000001c7805 */ /* 0x000fc4000001ff00 */
[----:B------:R-:W-:Y:S01]  /*0a60*/  CS2R R30, SRZ ;  /* 0x00000000001e7805 */ /* 0x000fe2000001ff00 */
[----:B------:R-:W-:Y:S01]  /*0a70*/  UMOV UR15, URZ ;  /* 0x0000003f000f7c82 */ /* 0x000fe20008000000 */
[----:B------:R-:W-:Y:S01]  /*0a80*/  IMAD R9, R12, R13, RZ ;  /* 0x0000000d0c097224 */ /* 0x000fe200078e02ff */
[----:B------:R-:W-:-:S03]  /*0a90*/  ULDC.64 UR60, c[0x0][0x210] ;  /* 0x00008400003c7ab9 */ /* 0x000fc60000000a00 */
[----:B------:R-:W-:-:S04]  /*0aa0*/  IMAD.HI.U32 R5, R5, R9, R4 ;  /* 0x0000000905057227 */ /* 0x000fc800078e0004 */
[----:B------:R-:W-:Y:S02]  /*0ab0*/  VIADD R9, R23, 0x8 ;  /* 0x0000000817097836 */ /* 0x000fe40000000000 */
[----:B-1----:R-:W-:Y:S02]  /*0ac0*/  IMAD.MOV R6, RZ, RZ, -R7 ;  /* 0x000000ffff067224 */ /* 0x002fe400078e0a07 */
[----:B------:R-:W-:Y:S01]  /*0ad0*/  IMAD.HI.U32 R4, R5, R14, RZ ;  /* 0x0000000e05047227 */ /* 0x000fe200078e00ff */
[----:B------:R-:W-:-:S03]  /*0ae0*/  IABS R16, R9 ;  /* 0x0000000900107213 */ /* 0x000fc60000000000 */
[----:B------:R-:W-:Y:S02]  /*0af0*/  IMAD R15, R6, R21, RZ ;  /* 0x00000015060f7224 */ /* 0x000fe400078e02ff */
[----:B------:R-:W-:Y:S02]  /*0b00*/  IMAD.MOV.U32 R6, RZ, RZ, RZ ;  /* 0x000000ffff067224 */ /* 0x000fe400078e00ff */
[----:B------:R-:W-:-:S04]  /*0b10*/  IMAD.HI.U32 R10, R5, R16, RZ ;  /* 0x00000010050a7227 */ /* 0x000fc800078e00ff */
[----:B------:R-:W-:Y:S01]  /*0b20*/  IMAD.HI.U32 R12, R7, R15, R6 ;  /* 0x0000000f070c7227 */ /* 0x000fe200078e0006 */
[----:B------:R-:W-:-:S03]  /*0b30*/  IABS R15, R23 ;  /* 0x00000017000f7213 */ /* 0x000fc60000000000 */
[----:B------:R-:W-:-:S04]  /*0b40*/  IMAD.HI.U32 R6, R5, R18, RZ ;  /* 0x0000001205067227 */ /* 0x000fc800078e00ff */
[----:B------:R-:W-:Y:S02]  /*0b50*/  IMAD.MOV R10, RZ, RZ, -R10 ;  /* 0x000000ffff0a7224 */ /* 0x000fe400078e0a0a */
[----:B------:R-:W-:Y:S02]  /*0b60*/  IMAD.MOV R4, RZ, RZ, -R4 ;  /* 0x000000ffff047224 */ /* 0x000fe400078e0a04 */
[----:B------:R-:W-:Y:S02]  /*0b70*/  IMAD.MOV R7, RZ, RZ, -R6 ;  /* 0x000000ffff077224 */ /* 0x000fe400078e0a06 */
[C---:B------:R-:W-:Y:S01]  /*0b80*/  IMAD R6, R13.reuse, R10, R16 ;  /* 0x0000000a0d067224 */ /* 0x040fe200078e0210 */
[----:B------:R-:W-:Y:S01]  /*0b90*/  IABS R10, R102 ;  /* 0x00000066000a7213 */ /* 0x000fe20000000000 */
[C---:B------:R-:W-:Y:S02]  /*0ba0*/  IMAD R4, R13.reuse, R4, R14 ;  /* 0x000000040d047224 */ /* 0x040fe400078e020e */
[----:B------:R-:W-:Y:S01]  /*0bb0*/  IMAD.MOV.U32 R14, RZ, RZ, R15 ;  /* 0x000000ffff0e7224 */ /* 0x000fe200078e000f */
[C---:B------:R-:W-:Y:S01]  /*0bc0*/  ISETP.GT.U32.AND P5, PT, R13.reuse, R6, PT ;  /* 0x000000060d00720c */ /* 0x040fe20003fa4070 */
[----:B------:R-:W-:Y:S01]  /*0bd0*/  IMAD.MOV.U32 R16, RZ, RZ, R17 ;  /* 0x000000ffff107224 */ /* 0x000fe200078e0011 */
[C---:B------:R-:W-:Y:S01]  /*0be0*/  ISETP.GT.U32.AND P4, PT, R13.reuse, R4, PT ;  /* 0x000000040d00720c */ /* 0x040fe20003f84070 */
[----:B------:R-:W-:-:S02]  /*0bf0*/  IMAD R7, R13, R7, R18 ;  /* 0x000000070d077224 */ /* 0x000fc400078e0212 */
[----:B------:R-:W-:-:S03]  /*0c00*/  IMAD.HI.U32 R5, R5, R14, RZ ;  /* 0x0000000e05057227 */ /* 0x000fc600078e00ff */
[----:B------:R-:W-:Y:S01]  /*0c10*/  ISETP.GT.U32.AND P0, PT, R13, R7, PT ;  /* 0x000000070d00720c */ /* 0x000fe20003f04070 */
[----:B------:R-:W-:Y:S02]  /*0c20*/  IMAD.MOV.U32 R18, RZ, RZ, R10 ;  /* 0x000000ffff127224 */ /* 0x000fe400078e000a */
[----:B------:R-:W-:-:S04]  /*0c30*/  IMAD.HI.U32 R10, R12, R16, RZ ;  /* 0x000000100c0a7227 */ /* 0x000fc800078e00ff */
[----:B------:R-:W-:Y:S02]  /*0c40*/  IMAD.MOV R15, RZ, RZ, -R5 ;  /* 0x000000ffff0f7224 */ /* 0x000fe400078e0a05 */
[----:B------:R-:W-:-:S04]  /*0c50*/  IMAD.HI.U32 R5, R12, R18, RZ ;  /* 0x000000120c057227 */ /* 0x000fc800078e00ff */
[----:B------:R-:W-:Y:S02]  /*0c60*/  IMAD.MOV R17, RZ, RZ, -R10 ;  /* 0x000000ffff117224 */ /* 0x000fe400078e0a0a */
[----:B------:R-:W-:Y:S02]  /*0c70*/  IMAD R10, R13, R15, R14 ;  /* 0x0000000f0d0a7224 */ /* 0x000fe400078e020e */
[----:B------:R-:W-:Y:S02]  /*0c80*/  IMAD.MOV R15, RZ, RZ, -R5 ;  /* 0x000000ffff0f7224 */ /* 0x000fe400078e0a05 */
[----:B------:R-:W-:Y:S01]  /*0c90*/  IMAD R14, R21, R17, R16 ;  /* 0x00000011150e7224 */ /* 0x000fe200078e0210 */
[----:B------:R-:W-:Y:S01]  /*0ca0*/  ISETP.GT.U32.AND P1, PT, R13, R10, PT ;  /* 0x0000000a0d00720c */ /* 0x000fe20003f24070 */
[C---:B------:R-:W-:Y:S02]  /*0cb0*/  IMAD R16, R21.reuse, R15, R18 ;  /* 0x0000000f15107224 */ /* 0x040fe400078e0212 */
[----:B------:R-:W-:Y:S01]  /*0cc0*/  IMAD.HI.U32 R5, R12, R20, RZ ;  /* 0x000000140c057227 */ /* 0x000fe200078e00ff */
[----:B------:R-:W-:-:S02]  /*0cd0*/  ISETP.GT.U32.AND P2, PT, R21, R14, PT ;  /* 0x0000000e1500720c */ /* 0x000fc40003f44070 */
[----:B------:R-:W-:Y:S01]  /*0ce0*/  ISETP.GT.U32.AND P3, PT, R21, R16, PT ;  /* 0x000000101500720c */ /* 0x000fe20003f64070 */
[----:B------:R-:W-:-:S04]  /*0cf0*/  IMAD.HI.U32 R12, R12, R22, RZ ;  /* 0x000000160c0c7227 */ /* 0x000fc800078e00ff */
[----:B------:R-:W-:Y:S02]  /*0d00*/  IMAD.MOV R5, RZ, RZ, -R5 ;  /* 0x000000ffff057224 */ /* 0x000fe400078e0a05 */
[----:B------:R-:W-:Y:S02]  /*0d10*/  IMAD.MOV R12, RZ, RZ, -R12 ;  /* 0x000000ffff0c7224 */ /* 0x000fe400078e0a0c */
[C---:B------:R-:W-:Y:S01]  /*0d20*/  IMAD R17, R21.reuse, R5, R20 ;  /* 0x0000000515117224 */ /* 0x040fe200078e0214 */
[----:B------:R-:W-:Y:S01]  /*0d30*/  SHF.R.S32.HI R5, RZ, 0x1f, R8 ;  /* 0x0000001fff057819 */ /* 0x000fe20000011408 */
[----:B------:R-:W-:Y:S02]  /*0d40*/  @!P2 IMAD.IADD R14, R14, 0x1, -R21 ;  /* 0x000000010e0ea824 */ /* 0x000fe400078e0a15 */
[C---:B------:R-:W-:Y:S01]  /*0d50*/  IMAD R18, R21.reuse, R12, R22 ;  /* 0x0000000c15127224 */ /* 0x040fe200078e0216 */
[----:B------:R-:W-:Y:S01]  /*0d60*/  ISETP.GT.U32.AND P6, PT, R21, R17, PT ;  /* 0x000000111500720c */ /* 0x000fe20003fc4070 */
[----:B------:R-:W-:Y:S01]  /*0d70*/  @!P0 IMAD.IADD R7, R7, 0x1, -R13 ;  /* 0x0000000107078824 */ /* 0x000fe200078e0a0d */
[----:B------:R-:W-:Y:S01]  /*0d80*/  LEA.HI R8, R5, R8, RZ, 0x5 ;  /* 0x0000000805087211 */ /* 0x000fe200078f28ff */
[----:B------:R-:W-:Y:S01]  /*0d90*/  @!P3 IMAD.IADD R16, R16, 0x1, -R21 ;  /* 0x000000011010b824 */ /* 0x000fe200078e0a15 */
[C---:B------:R-:W-:Y:S01]  /*0da0*/  ISETP.GT.U32.AND P3, PT, R21.reuse, R14, PT ;  /* 0x0000000e1500720c */ /* 0x040fe20003f64070 */
[--C-:B------:R-:W-:Y:S01]  /*0db0*/  @!P4 IMAD.IADD R4, R4, 0x1, -R13.reuse ;  /* 0x000000010404c824 */ /* 0x100fe200078e0a0d */
[----:B------:R-:W-:Y:S01]  /*0dc0*/  ISETP.GT.U32.AND P4, PT, R21, R18, PT ;  /* 0x000000121500720c */ /* 0x000fe20003f84070 */
[--C-:B------:R-:W-:Y:S01]  /*0dd0*/  @!P1 IMAD.IADD R10, R10, 0x1, -R13.reuse ;  /* 0x000000010a0a9824 */ /* 0x100fe200078e0a0d */
[C---:B------:R-:W-:Y:S01]  /*0de0*/  ISETP.GT.U32.AND P1, PT, R13.reuse, R7, PT ;  /* 0x000000070d00720c */ /* 0x040fe20003f24070 */
[----:B------:R-:W-:Y:S01]  /*0df0*/  @!P5 IMAD.IADD R6, R6, 0x1, -R13 ;  /* 0x000000010606d824 */ /* 0x000fe200078e0a0d */
[----:B------:R-:W-:-:S02]  /*0e00*/  ISETP.GT.U32.AND P5, PT, R13, R4, PT ;  /* 0x000000040d00720c */ /* 0x000fc40003fa4070 */
[----:B------:R-:W-:Y:S01]  /*0e10*/  ISETP.GT.U32.AND P2, PT, R13, R10, PT ;  /* 0x0000000a0d00720c */ /* 0x000fe20003f44070 */
[--C-:B------:R-:W-:Y:S01]  /*0e20*/  @!P6 IMAD.IADD R17, R17, 0x1, -R21.reuse ;  /* 0x000000011111e824 */ /* 0x100fe200078e0a15 */
[----:B------:R-:W-:Y:S02]  /*0e30*/  ISETP.GT.U32.AND P0, PT, R13, R6, PT ;  /* 0x000000060d00720c */ /* 0x000fe40003f04070 */
[----:B------:R-:W-:Y:S01]  /*0e40*/  SHF.R.S32.HI R8, RZ, 0x5, R8 ;  /* 0x00000005ff087819 */ /* 0x000fe20000011408 */
[--C-:B------:R-:W-:Y:S01]  /*0e50*/  @!P3 IMAD.IADD R14, R14, 0x1, -R21.reuse ;  /* 0x000000010e0eb824 */ /* 0x100fe200078e0a15 */
[----:B------:R-:W-:Y:S01]  /*0e60*/  ISETP.GE.AND P3, PT, R11, RZ, PT ;  /* 0x000000ff0b00720c */ /* 0x000fe20003f66270 */
[----:B------:R-:W-:Y:S01]  /*0e70*/  @!P4 IMAD.IADD R18, R18, 0x1, -R21 ;  /* 0x000000011212c824 */ /* 0x000fe200078e0a15 */
[----:B------:R-:W-:Y:S01]  /*0e80*/  ISETP.GT.U32.AND P4, PT, R21, R16, PT ;  /* 0x000000101500720c */ /* 0x000fe20003f84070 */
[--C-:B------:R-:W-:Y:S01]  /*0e90*/  @!P1 IMAD.IADD R7, R7, 0x1, -R13.reuse ;  /* 0x0000000107079824 */ /* 0x100fe200078e0a0d */
[----:B------:R-:W-:Y:S01]  /*0ea0*/  ISETP.GE.AND P1, PT, R0, RZ, PT ;  /* 0x000000ff0000720c */ /* 0x000fe20003f26270 */
[--C-:B------:R-:W-:Y:S01]  /*0eb0*/  @!P5 IMAD.IADD R4, R4, 0x1, -R13.reuse ;  /* 0x000000010404d824 */ /* 0x100fe200078e0a0d */
[----:B------:R-:W-:Y:S01]  /*0ec0*/  ISETP.GT.U32.AND P6, PT, R21, R17, PT ;  /* 0x000000111500720c */ /* 0x000fe20003fc4070 */
[--C-:B------:R-:W-:Y:S01]  /*0ed0*/  @!P2 IMAD.IADD R10, R10, 0x1, -R13.reuse ;  /* 0x000000010a0aa824 */ /* 0x100fe200078e0a0d */
[----:B------:R-:W-:Y:S01]  /*0ee0*/  ISETP.GE.AND P2, PT, R9, RZ, PT ;  /* 0x000000ff0900720c */ /* 0x000fe20003f46270 */
[----:B------:R-:W-:Y:S01]  /*0ef0*/  @!P0 IMAD.IADD R6, R6, 0x1, -R13 ;  /* 0x0000000106068824 */ /* 0x000fe200078e0a0d */
[----:B------:R-:W-:Y:S01]  /*0f00*/  ISETP.GE.AND P0, PT, R23, RZ, PT ;  /* 0x000000ff1700720c */ /* 0x000fe20003f06270 */
[----:B------:R-:W-:Y:S01]  /*0f10*/  IMAD.MOV.U32 R0, RZ, RZ, R10 ;  /* 0x000000ffff007224 */ /* 0x000fe200078e000a */
[----:B------:R-:W-:Y:S01]  /*0f20*/  ISETP.GT.U32.AND P5, PT, R21, R18, PT ;  /* 0x000000121500720c */ /* 0x000fe20003fa4070 */
[----:B------:R-:W-:Y:S01]  /*0f30*/  @!P3 IMAD.MOV R7, RZ, RZ, -R7 ;  /* 0x000000ffff07b224 */ /* 0x000fe200078e0a07 */
[----:B------:R-:W-:Y:S01]  /*0f40*/  ISETP.GE.AND P3, PT, R101, RZ, PT ;  /* 0x000000ff6500720c */ /* 0x000fe20003f66270 */
[--C-:B------:R-:W-:Y:S01]  /*0f50*/  @!P4 IMAD.IADD R16, R16, 0x1, -R21.reuse ;  /* 0x000000011010c824 */ /* 0x100fe200078e0a15 */
[----:B------:R-:W-:Y:S01]  /*0f60*/  ISETP.NE.AND P4, PT, R3, RZ, PT ;  /* 0x000000ff0300720c */ /* 0x000fe20003f85270 */
[----:B------:R-:W-:Y:S01]  /*0f70*/  @!P1 IMAD.MOV R4, RZ, RZ, -R4 ;  /* 0x000000ffff049224 */ /* 0x000fe200078e0a04 */
[----:B------:R-:W-:Y:S01]  /*0f80*/  LOP3.LUT R3, RZ, R3, RZ, 0x33, !PT ;  /* 0x00000003ff037212 */ /* 0x000fe200078e33ff */
[----:B------:R-:W-:Y:S01]  /*0f90*/  @!P6 IMAD.IADD R17, R17, 0x1, -R21 ;  /* 0x000000011111e824 */ /* 0x000fe200078e0a15 */
[----:B------:R-:W-:Y:S01]  /*0fa0*/  ISETP.GE.AND P1, PT, R103, RZ, PT ;  /* 0x000000ff6700720c */ /* 0x000fe20003f26270 */
[----:B------:R-:W-:Y:S01]  /*0fb0*/  @!P2 IMAD.MOV R6, RZ, RZ, -R6 ;  /* 0x000000ffff06a224 */ /* 0x000fe200078e0a06 */
[C---:B------:R-:W-:Y:S01]  /*0fc0*/  SEL R10, R3.reuse, R4, !P4 ;  /* 0x00000004030a7207 */ /* 0x040fe20006000000 */
[----:B------:R-:W-:Y:S01]  /*0fd0*/  @!P0 IMAD.MOV R0, RZ, RZ, -R0 ;  /* 0x000000ffff008224 */ /* 0x000fe200078e0a00 */
[C---:B------:R-:W-:Y:S01]  /*0fe0*/  SEL R13, R3.reuse, R7, !P4 ;  /* 0x00000007030d7207 */ /* 0x040fe20006000000 */
[----:B------:R-:W-:Y:S01]  /*0ff0*/  IMAD.MOV.U32 R4, RZ, RZ, R17 ;  /* 0x000000ffff047224 */ /* 0x000fe200078e0011 */
[C---:B------:R-:W-:Y:S01]  /*1000*/  SEL R12, R3.reuse, R6, !P4 ;  /* 0x00000006030c7207 */ /* 0x040fe20006000000 */
[----:B------:R-:W-:Y:S01]  /*1010*/  @!P5 IMAD.IADD R18, R18, 0x1, -R21 ;  /* 0x000000011212d824 */ /* 0x000fe200078e0a15 */
[----:B------:R-:W-:Y:S01]  /*1020*/  SEL R15, R3, R0, !P4 ;  /* 0x00000000030f7207 */ /* 0x000fe20006000000 */
[----:B------:R-:W-:Y:S01]  /*1030*/  @!P3 IMAD.MOV R4, RZ, RZ, -R4 ;  /* 0x000000ffff04b224 */ /* 0x000fe200078e0a04 */
[----:B------:R-:W-:Y:S01]  /*1040*/  ISETP.NE.AND P0, PT, R2, RZ, PT ;  /* 0x000000ff0200720c */ /* 0x000fe20003f05270 */
[----:B------:R-:W-:Y:S01]  /*1050*/  IMAD.MOV.U32 R6, RZ, RZ, R18 ;  /* 0x000000ffff067224 */ /* 0x000fe200078e0012 */
[----:B------:R-:W-:Y:S01]  /*1060*/  LOP3.LUT R3, RZ, R2, RZ, 0x33, !PT ;  /* 0x00000002ff037212 */ /* 0x000fe200078e33ff */
[----:B------:R-:W-:Y:S01]  /*1070*/  IMAD.MOV.U32 R2, RZ, RZ, R16 ;  /* 0x000000ffff027224 */ /* 0x000fe200078e0010 */
[----:B------:R-:W-:Y:S01]  /*1080*/  ISETP.GE.AND P2, PT, R102, RZ, PT ;  /* 0x000000ff6600720c */ /* 0x000fe20003f46270 */
[----:B------:R-:W-:Y:S01]  /*1090*/  @!P1 IMAD.MOV R14, RZ, RZ, -R14 ;  /* 0x000000ffff0e9224 */ /* 0x000fe200078e0a0e */
[C---:B------:R-:W-:Y:S01]  /*10a0*/  SEL R18, R3.reuse, R4, !P0 ;  /* 0x0000000403127207 */ /* 0x040fe20004000000 */
[----:B------:R-:W-:Y:S01]  /*10b0*/  IMAD R10, R10, UR13, RZ ;  /* 0x0000000d0a0a7c24 */ /* 0x000fe2000f8e02ff */
[----:B------:R-:W0:Y:S01]  /*10c0*/  LDC R4, c[0x0][0x238] ;  /* 0x00008e00ff047b82 */ /* 0x000e220000000800 */
[----:B------:R-:W-:Y:S01]  /*10d0*/  ISETP.GE.AND P4, PT, R100, RZ, PT ;  /* 0x000000ff6400720c */ /* 0x000fe20003f86270 */
[----:B------:R1:W-:Y:S01]  /*10e0*/  STL [R1+0x18c], R8 ;  /* 0x00018c0801007387 */ /* 0x0003e20000100800 */
[----:B------:R-:W-:Y:S01]  /*10f0*/  SEL R16, R3, R14, !P0 ;  /* 0x0000000e03107207 */ /* 0x000fe20004000000 */
[----:B------:R-:W-:Y:S01]  /*1100*/  IMAD R18, R18, UR18, RZ ;  /* 0x0000001212127c24 */ /* 0x000fe2000f8e02ff */
[----:B------:R-:W-:Y:S01]  /*1110*/  LOP3.LUT R0, R19, 0x1f, RZ, 0xc0, !PT ;  /* 0x0000001f13007812 */ /* 0x000fe200078ec0ff */
[----:B------:R2:W-:Y:S02]  /*1120*/  STL [R1+0x1fc], R10 ;  /* 0x0001fc0a01007387 */ /* 0x0005e40000100800 */
[----:B------:R-:W-:-:S02]  /*1130*/  IMAD R16, R16, UR18, RZ ;  /* 0x0000001210107c24 */ /* 0x000fc4000f8e02ff */
[----:B------:R-:W-:Y:S02]  /*1140*/  @!P2 IMAD.MOV R2, RZ, RZ, -R2 ;  /* 0x000000ffff02a224 */ /* 0x000fe400078e0a02 */
[----:B-1----:R-:W-:Y:S02]  /*1150*/  IMAD R8, R12, UR13, RZ ;  /* 0x0000000d0c087c24 */ /* 0x002fe4000f8e02ff */
[----:B------:R-:W-:Y:S01]  /*1160*/  @!P4 IMAD.MOV R6, RZ, RZ, -R6 ;  /* 0x000000ffff06c224 */ /* 0x000fe200078e0a06 */
[C---:B------:R-:W-:Y:S01]  /*1170*/  SEL R17, R3.reuse, R2, !P0 ;  /* 0x0000000203117207 */ /* 0x040fe20004000000 */
[----:B------:R-:W-:Y:S01]  /*1180*/  IMAD.WIDE R136, R16, 0x2, RZ ;  /* 0x0000000210887825 */ /* 0x000fe200078e02ff */
[----:B------:R1:W-:Y:S02]  /*1190*/  STL [R1+0x1f8], R8 ;  /* 0x0001f80801007387 */ /* 0x0003e40000100800 */
[----:B------:R-:W-:Y:S01]  /*11a0*/  SEL R19, R3, R6, !P0 ;  /* 0x0000000603137207 */ /* 0x000fe20004000000 */
[----:B------:R-:W-:-:S02]  /*11b0*/  IMAD R17, R17, UR18, RZ ;  /* 0x0000001211117c24 */ /* 0x000fc4000f8e02ff */
[----:B--2---:R-:W-:Y:S02]  /*11c0*/  IMAD R10, R13, UR13, RZ ;  /* 0x0000000d0d0a7c24 */ /* 0x004fe4000f8e02ff */
[----:B------:R-:W-:-:S03]  /*11d0*/  IMAD.WIDE R138, R17, 0x2, RZ ;  /* 0x00000002118a7825 */ /* 0x000fc600078e02ff */
[----:B------:R-:W-:Y:S01]  /*11e0*/  STL [R1+0x1f4], R10 ;  /* 0x0001f40a01007387 */ /* 0x000fe20000100800 */
[----:B0-----:R-:W-:Y:S02]  /*11f0*/  IMAD R21, R4, 0x1f, RZ ;  /* 0x0000001f04157824 */ /* 0x001fe400078e02ff */
[----:B------:R-:W-:Y:S02]  /*1200*/  IMAD R19, R19, UR18, RZ ;  /* 0x0000001213137c24 */ /* 0x000fe4000f8e02ff */
[----:B------:R-:W-:-:S04]  /*1210*/  IMAD.WIDE R140, R18, 0x2, RZ ;  /* 0x00000002128c7825 */ /* 0x000fc800078e02ff */
[----:B-1----:R-:W-:Y:S02]  /*1220*/  IMAD R8, R15, UR13, RZ ;  /* 0x0000000d0f087c24 */ /* 0x002fe4000f8e02ff */
[----:B------:R-:W-:-:S03]  /*1230*/  IMAD.WIDE R142, R19, 0x2, RZ ;  /* 0x00000002138e7825 */ /* 0x000fc600078e02ff */
[----:B------:R-:W-:Y:S01]  /*1240*/  STL [R1+0x1f0], R8 ;  /* 0x0001f00801007387 */ /* 0x000fe20000100800 */
[----:B------:R-:W-:-:S04]  /*1250*/  IMAD.WIDE R16, R21, 0x2, R136 ;  /* 0x0000000215107825 */ /* 0x000fc800078e0288 */
[C---:B------:R-:W-:Y:S01]  /*1260*/  IMAD.WIDE R12, R21.reuse, 0x2, R138 ;  /* 0x00000002150c7825 */ /* 0x040fe200078e028a */
[----:B------:R0:W-:Y:S03]  /*1270*/  STL.64 [R1+0x120], R16 ;  /* 0x0001201001007387 */ /* 0x0001e60000100a00 */
[----:B------:R-:W-:Y:S01]  /*1280*/  IMAD R149, R4, 0x1e, RZ ;  /* 0x0000001e04957824 */ /* 0x000fe200078e02ff */
[----:B------:R1:W-:Y:S01]  /*1290*/  STL.64 [R1+0x118], R12 ;  /* 0x0001180c01007387 */ /* 0x0003e20000100a00 */
[----:B------:R-:W-:-:S04]  /*12a0*/  IMAD.WIDE R18, R21, 0x2, R140 ;  /* 0x0000000215127825 */ /* 0x000fc800078e028c */
[C---:B------:R-:W-:Y:S01]  /*12b0*/  IMAD R11, R4.reuse, 0xe, RZ ;  /* 0x0000000e040b7824 */ /* 0x040fe200078e02ff */
[----:B------:R2:W-:Y:S01]  /*12c0*/  STL.64 [R1+0x110], R18 ;  /* 0x0001101201007387 */ /* 0x0005e20000100a00 */
[----:B------:R-:W-:Y:S02]  /*12d0*/  IMAD R9, R4, 0xd, RZ ;  /* 0x0000000d04097824 */ /* 0x000fe400078e02ff */
[----:B0-----:R-:W-:-:S04]  /*12e0*/  IMAD.WIDE R16, R21, 0x2, R142 ;  /* 0x0000000215107825 */ /* 0x001fc800078e028e */
[----:B-1----:R-:W-:Y:S01]  /*12f0*/  IMAD.WIDE R12, R149, 0x2, R136 ;  /* 0x00000002950c7825 */ /* 0x002fe200078e0288 */
[----:B------:R0:W-:Y:S03]  /*1300*/  STL.64 [R1+0x108], R16 ;  /* 0x0001081001007387 */ /* 0x0001e60000100a00 */
[----:B------:R-:W-:Y:S01]  /*1310*/  IMAD R7, R4, 0xc, RZ ;  /* 0x0000000c04077824 */ /* 0x000fe200078e02ff */
[----:B------:R1:W-:Y:S01]  /*1320*/  STL.64 [R1+0x100], R12 ;  /* 0x0001000c01007387 */ /* 0x0003e20000100a00 */
[----:B--2---:R-:W-:-:S04]  /*1330*/  IMAD.WIDE R18, R11, 0x2, R140 ;  /* 0x000000020b127825 */ /* 0x004fc800078e028c */
[C---:B------:R-:W-:Y:S02]  /*1340*/  IMAD R2, R4.reuse, 0xb, RZ ;  /* 0x0000000b04027824 */ /* 0x040fe400078e02ff */
[----:B------:R-:W-:Y:S02]  /*1350*/  IMAD R3, R4, 0xa, RZ ;  /* 0x0000000a04037824 */ /* 0x000fe400078e02ff */
[----:B0-----:R-:W-:-:S04]  /*1360*/  IMAD.WIDE R16, R11, 0x2, R138 ;  /* 0x000000020b107825 */ /* 0x001fc800078e028a */
[----:B-1----:R-:W-:-:S04]  /*1370*/  IMAD.WIDE R12, R11, 0x2, R136 ;  /* 0x000000020b0c7825 */ /* 0x002fc800078e0288 */
[C---:B------:R-:W-:Y:S01]  /*1380*/  IMAD R5, R4.reuse, 0x9, RZ ;  /* 0x0000000904057824 */ /* 0x040fe200078e02ff */
[----:B------:R0:W-:Y:S01]  /*1390*/  STL.64 [R1+0xf8], R12 ;  /* 0x0000f80c01007387 */ /* 0x0001e20000100a00 */
[C---:B------:R-:W-:Y:S02]  /*13a0*/  IMAD.SHL.U32 R6, R4.reuse, 0x8, RZ ;  /* 0x0000000804067824 */ /* 0x040fe400078e00ff */
[----:B------:R-:W-:Y:S01]  /*13b0*/  IMAD R110, R4, 0x7, RZ ;  /* 0x00000007046e7824 */ /* 0x000fe200078e02ff */
[----:B------:R1:W-:Y:S01]  /*13c0*/  STL.64 [R1+0xf0], R16 ;  /* 0x0000f01001007387 */ /* 0x0003e20000100a00 */
[----:B------:R-:W-:Y:S01]  /*13d0*/  IMAD R0, R0, UR5, RZ ;  /* 0x0000000500007c24 */ /* 0x000fe2000f8e02ff */
[----:B------:R-:W-:Y:S01]  /*13e0*/  USHF.R.U32.HI UR5, URZ, 0x4, UR4 ;  /* 0x000000043f057899 */ /* 0x000fe20008011604 */
[C---:B------:R-:W-:Y:S01]  /*13f0*/  IMAD R157, R4.reuse, 0x1d, RZ ;  /* 0x0000001d049d7824 */ /* 0x040fe200078e02ff */
[----:B------:R-:W-:Y:S01]  /*1400*/  STL.64 [R1+0xe8], R18 ;  /* 0x0000e81201007387 */ /* 0x000fe20000100a00 */
[----:B------:R-:W-:Y:S01]  /*1410*/  IMAD R165, R4, 0x1c, RZ ;  /* 0x0000001c04a57824 */ /* 0x000fe200078e02ff */
[C---:B------:R-:W-:Y:S01]  /*1420*/  LEA R252, P5, R0.reuse, UR8, 0x1 ;  /* 0x0000000800fc7c11 */ /* 0x040fe2000f8a08ff */
[----:B------:R-:W-:Y:S01]  /*1430*/  USGXT.U32 UR5, UR5, 0xe ;  /* 0x0000000e0505789a */ /* 0x000fe20008000000 */
[----:B0-----:R-:W-:Y:S01]  /*1440*/  IMAD.WIDE R12, R11, 0x2, R142 ;  /* 0x000000020b0c7825 */ /* 0x001fe200078e028e */
[----:B------:R-:W-:Y:S01]  /*1450*/  UMOV UR8, URZ ;  /* 0x0000003f00087c82 */ /* 0x000fe20008000000 */
[----:B------:R-:W-:Y:S01]  /*1460*/  LEA.HI.X.SX32 R250, R0, UR9, 0x1, P5 ;  /* 0x0000000900fa7c11 */ /* 0x000fe2000a8f0eff */
[----:B------:R-:W-:Y:S01]  /*1470*/  UIADD3 UR9, UR4, 0x8000, URZ ;  /* 0x0000800004097890 */ /* 0x000fe2000fffe03f */
[C---:B-1----:R-:W-:Y:S01]  /*1480*/  IMAD.WIDE R16, R9.reuse, 0x2, R136 ;  /* 0x0000000209107825 */ /* 0x042fe200078e0288 */
[----:B------:R0:W-:Y:S02]  /*1490*/  STL.64 [R1+0xe0], R12 ;  /* 0x0000e00c01007387 */ /* 0x0001e40000100a00 */
[----:B------:R-:W-:Y:S01]  /*14a0*/  USHF.R.U32.HI UR9, URZ, 0x4, UR9 ;  /* 0x000000043f097899 */ /* 0x000fe20008011609 */
[C---:B------:R-:W-:Y:S01]  /*14b0*/  IMAD.WIDE R10, R9.reuse, 0x2, R138 ;  /* 0x00000002090a7825 */ /* 0x040fe200078e028a */
[----:B------:R-:W-:Y:S02]  /*14c0*/  STL.64 [R1+0xd8], R16 ;  /* 0x0000d81001007387 */ /* 0x000fe40000100a00 */
[----:B------:R-:W-:Y:S01]  /*14d0*/  USGXT.U32 UR14, UR9, 0xe ;  /* 0x0000000e090e789a */ /* 0x000fe20008000000 */
[----:B------:R-:W-:Y:S01]  /*14e0*/  IMAD.U32 R0, RZ, RZ, UR12 ;  /* 0x0000000cff007e24 */ /* 0x000fe2000f8e00ff */
[----:B------:R1:W-:Y:S01]  /*14f0*/  STL.64 [R1+0xd0], R10 ;  /* 0x0000d00a01007387 */ /* 0x0003e20000100a00 */
[----:B------:R-:W-:Y:S01]  /*1500*/  UIADD3 UR12, UP0, UR5, 0x80, URZ ;  /* 0x00000080050c7890 */ /* 0x000fe2000ff1e03f */
[----:B------:R-:W-:Y:S01]  /*1510*/  IMAD R173, R4, 0x1b, RZ ;  /* 0x0000001b04ad7824 */ /* 0x000fe200078e02ff */
[----:B------:R-:W-:Y:S01]  /*1520*/  UIADD3.64 UR10, UR14, -UR10, URZ ;  /* 0x8000000a0e0a7297 */ /* 0x000fe2000fffe03f */
[----:B0-----:R-:W-:Y:S01]  /*1530*/  IMAD.WIDE R12, R9, 0x2, R140 ;  /* 0x00000002090c7825 */ /* 0x001fe200078e028c */
[----:B------:R-:W-:Y:S01]  /*1540*/  UIADD3.X UR9, UR8, 0x40000040, URZ, UP0, !UPT ;  /* 0x4000004008097890 */ /* 0x000fe200087fe43f */
[----:B------:R-:W-:-:S02]  /*1550*/  UMOV UR15, 0x80000020 ;  /* 0x80000020000f7882 */ /* 0x000fc40000000000 */
[----:B------:R-:W-:Y:S01]  /*1560*/  IMAD.WIDE R8, R9, 0x2, R142 ;  /* 0x0000000209087825 */ /* 0x000fe200078e028e */
[----:B------:R0:W-:Y:S01]  /*1570*/  STL.64 [R1+0xc8], R12 ;  /* 0x0000c80c01007387 */ /* 0x0001e20000100a00 */
[----:B------:R-:W-:Y:S02]  /*1580*/  UMOV UR8, UR12 ;  /* 0x0000000c00087c82 */ /* 0x000fe40008000000 */
[C---:B-1----:R-:W-:Y:S01]  /*1590*/  IMAD.WIDE R10, R7.reuse, 0x2, R136 ;  /* 0x00000002070a7825 */ /* 0x042fe200078e0288 */
[----:B------:R1:W-:Y:S01]  /*15a0*/  STL.64 [R1+0xc0], R8 ;  /* 0x0000c00801007387 */ /* 0x0003e20000100a00 */
[----:B------:R-:W-:Y:S02]  /*15b0*/  UIADD3.64 UR20, UR8, 0x80, URZ ;  /* 0x0000008008147897 */ /* 0x000fe4000fffe03f */
[C---:B------:R-:W-:Y:S01]  /*15c0*/  IMAD R181, R4.reuse, 0x1a, RZ ;  /* 0x0000001a04b57824 */ /* 0x040fe200078e02ff */
[----:B------:R2:W-:Y:S01]  /*15d0*/  STL.64 [R1+0xb8], R10 ;  /* 0x0000b80a01007387 */ /* 0x0005e20000100a00 */
[C---:B------:R-:W-:Y:S01]  /*15e0*/  IMAD R189, R4.reuse, 0x19, RZ ;  /* 0x0000001904bd7824 */ /* 0x040fe200078e02ff */
[----:B------:R-:W-:Y:S01]  /*15f0*/  UIADD3.64 UR16, UR8, 0x100, URZ ;  /* 0x0000010008107897 */ /* 0x000fe2000fffe03f */
[----:B------:R-:W-:Y:S01]  /*1600*/  IMAD R197, R4, 0x18, RZ ;  /* 0x0000001804c57824 */ /* 0x000fe200078e02ff */
[----:B------:R-:W-:Y:S01]  /*1610*/  UIADD3.64 UR20, UR8, 0x180, URZ ;  /* 0x0000018008147897 */ /* 0x000fe2000fffe03f */
[----:B0-----:R-:W-:Y:S01]  /*1620*/  IMAD.WIDE R12, R7, 0x2, R138 ;  /* 0x00000002070c7825 */ /* 0x001fe200078e028a */
[----:B------:R-:W-:-:S02]  /*1630*/  UIADD3.64 UR16, UR8, 0x200, URZ ;  /* 0x0000020008107897 */ /* 0x000fc4000fffe03f */
[----:B------:R-:W-:Y:S01]  /*1640*/  UIADD3.64 UR20, UR8, 0x280, URZ ;  /* 0x0000028008147897 */ /* 0x000fe2000fffe03f */
[C---:B-1----:R-:W-:Y:S01]  /*1650*/  IMAD.WIDE R8, R7.reuse, 0x2, R140 ;  /* 0x0000000207087825 */ /* 0x042fe200078e028c */
[----:B------:R0:W-:Y:S01]  /*1660*/  STL.64 [R1+0xb0], R12 ;  /* 0x0000b00c01007387 */ /* 0x0001e20000100a00 */
[----:B------:R-:W-:Y:S02]  /*1670*/  UIADD3.64 UR24, UR8, 0x300, URZ ;  /* 0x0000030008187897 */ /* 0x000fe4000fffe03f */
[----:B--2---:R-:W-:Y:S01]  /*1680*/  IMAD.WIDE R10, R7, 0x2, R142 ;  /* 0x00000002070a7825 */ /* 0x004fe200078e028e */
        /* <DEDUP_REMOVED lines=21> */
[----:B------:R-:W-:-:S02]  /*17e0*/  IMAD R245, R4, 0x12, RZ ;  /* 0x0000001204f57824 */ /* 0x000fc400078e02ff */
[----:B0-----:R-:W-:-:S04]  /*17f0*/  IMAD.WIDE R12, R2, 0x2, R142 ;  /* 0x00000002020c7825 */ /* 0x001fc800078e028e */
[C---:B-1----:R-:W-:Y:S01]  /*1800*/  IMAD.WIDE R8, R3.reuse, 0x2, R136 ;  /* 0x0000000203087825 */ /* 0x042fe200078e0288 */
[----:B------:R0:W-:Y:S03]  /*1810*/  STL.64 [R1+0x80], R12 ;  /* 0x0000800c01007387 */ /* 0x0001e60000100a00 */
[----:B--2---:R-:W-:Y:S01]  /*1820*/  IMAD.WIDE R10, R3, 0x2, R138 ;  /* 0x00000002030a7825 */ /* 0x004fe200078e028a */
[----:B------:R1:W-:Y:S03]  /*1830*/  STL.64 [R1+0x78], R8 ;  /* 0x0000780801007387 */ /* 0x0003e60000100a00 */
[C---:B------:R-:W-:Y:S01]  /*1840*/  IMAD R129, R4.reuse, 0x11, RZ ;  /* 0x0000001104817824 */ /* 0x040fe200078e02ff */
[----:B------:R2:W-:Y:S01]  /*1850*/  STL.64 [R1+0x70], R10 ;  /* 0x0000700a01007387 */ /* 0x0005e20000100a00 */
[----:B------:R-:W-:-:S02]  /*1860*/  IMAD.SHL.U32 R121, R4, 0x10, RZ ;  /* 0x0000001004797824 */ /* 0x000fc400078e00ff */
[----:B------:R-:W-:Y:S02]  /*1870*/  IMAD R113, R4, 0xf, RZ ;  /* 0x0000000f04717824 */ /* 0x000fe400078e02ff */
[----:B0-----:R-:W-:-:S04]  /*1880*/  IMAD.WIDE R12, R3, 0x2, R140 ;  /* 0x00000002030c7825 */ /* 0x001fc800078e028c */
[----:B-1----:R-:W-:Y:S01]  /*1890*/  IMAD.WIDE R8, R3, 0x2, R142 ;  /* 0x0000000203087825 */ /* 0x002fe200078e028e */
[----:B------:R-:W-:Y:S03]  /*18a0*/  STL.64 [R1+0x68], R12 ;  /* 0x0000680c01007387 */ /* 0x000fe60000100a00 */
[C---:B--2---:R-:W-:Y:S01]  /*18b0*/  IMAD.WIDE R10, R5.reuse, 0x2, R136 ;  /* 0x00000002050a7825 */ /* 0x044fe200078e0288 */
[----:B------:R0:W-:Y:S03]  /*18c0*/  STL.64 [R1+0x60], R8 ;  /* 0x0000600801007387 */ /* 0x0001e60000100a00 */
[----:B------:R-:W-:Y:S01]  /*18d0*/  IMAD.WIDE R2, R5, 0x2, R138 ;  /* 0x0000000205027825 */ /* 0x000fe200078e028a */
[----:B------:R1:W-:Y:S03]  /*18e0*/  STL.64 [R1+0x58], R10 ;  /* 0x0000580a01007387 */ /* 0x0003e60000100a00 */
[C---:B------:R-:W-:Y:S01]  /*18f0*/  IMAD R102, R4.reuse, 0x6, RZ ;  /* 0x0000000604667824 */ /* 0x040fe200078e02ff */
[----:B------:R2:W-:Y:S01]  /*1900*/  STL.64 [R1+0x50], R2 ;  /* 0x0000500201007387 */ /* 0x0005e20000100a00 */
[----:B------:R-:W-:-:S02]  /*1910*/  IMAD R94, R4, 0x5, RZ ;  /* 0x00000005045e7824 */ /* 0x000fc400078e02ff */
[----:B------:R-:W-:Y:S02]  /*1920*/  IMAD.SHL.U32 R22, R4, 0x4, RZ ;  /* 0x0000000404167824 */ /* 0x000fe400078e00ff */
[----:B0-----:R-:W-:-:S04]  /*1930*/  IMAD.WIDE R8, R5, 0x2, R140 ;  /* 0x0000000205087825 */ /* 0x001fc800078e028c */
[----:B-1----:R-:W-:Y:S01]  /*1940*/  IMAD.WIDE R10, R5, 0x2, R142 ;  /* 0x00000002050a7825 */ /* 0x002fe200078e028e */
[----:B------:R0:W-:Y:S03]  /*1950*/  STL.64 [R1+0x48], R8 ;  /* 0x0000480801007387 */ /* 0x0001e60000100a00 */
[----:B--2---:R-:W-:Y:S01]  /*1960*/  IMAD.WIDE R2, R6, 0x2, R136 ;  /* 0x0000000206027825 */ /* 0x004fe200078e0288 */
[----:B------:R1:W-:Y:S03]  /*1970*/  STL.64 [R1+0x40], R10 ;  /* 0x0000400a01007387 */ /* 0x0003e60000100a00 */
[C---:B------:R-:W-:Y:S01]  /*1980*/  IMAD R14, R4.reuse, 0x3, RZ ;  /* 0x00000003040e7824 */ /* 0x040fe200078e02ff */
[----:B------:R2:W-:Y:S01]  /*1990*/  STL.64 [R1+0x38], R2 ;  /* 0x0000380201007387 */ /* 0x0005e20000100a00 */
[----:B------:R-:W-:-:S02]  /*19a0*/  IMAD.SHL.U32 R135, R4, 0x2, RZ ;  /* 0x0000000204877824 */ /* 0x000fc400078e00ff */
[----:B------:R-:W-:-:S04]  /*19b0*/  IMAD.WIDE R144, R149, 0x2, R138 ;  /* 0x0000000295907825 */ /* 0x000fc800078e028a */
[----:B0-----:R-:W-:-:S04]  /*19c0*/  IMAD.WIDE R8, R6, 0x2, R138 ;  /* 0x0000000206087825 */ /* 0x001fc800078e028a */
[C---:B-1----:R-:W-:Y:S01]  /*19d0*/  IMAD.WIDE R10, R6.reuse, 0x2, R140 ;  /* 0x00000002060a7825 */ /* 0x042fe200078e028c */
[----:B------:R0:W-:Y:S03]  /*19e0*/  STL.64 [R1+0x30], R8 ;  /* 0x0000300801007387 */ /* 0x0001e60000100a00 */
[----:B--2---:R-:W-:Y:S01]  /*19f0*/  IMAD.WIDE R2, R6, 0x2, R142 ;  /* 0x0000000206027825 */ /* 0x004fe200078e028e */
[----:B------:R-:W-:Y:S03]  /*1a00*/  STL.64 [R1+0x28], R10 ;  /* 0x0000280a01007387 */ /* 0x000fe60000100a00 */
[----:B------:R-:W-:Y:S01]  /*1a10*/  IMAD.WIDE R6, R110, 0x2, R138 ;  /* 0x000000026e067825 */ /* 0x000fe200078e028a */
[----:B------:R1:W-:Y:S03]  /*1a20*/  STL.64 [R1+0x20], R2 ;  /* 0x0000200201007387 */ /* 0x0003e60000100a00 */
[----:B------:R-:W-:-:S04]  /*1a30*/  IMAD.WIDE R146, R149, 0x2, R140 ;  /* 0x0000000295927825 */ /* 0x000fc800078e028c */
[----:B0-----:R-:W-:-:S04]  /*1a40*/  IMAD.WIDE R8, R110, 0x2, R136 ;  /* 0x000000026e087825 */ /* 0x001fc800078e0288 */
[C---:B------:R-:W-:Y:S01]  /*1a50*/  IMAD.WIDE R150, R157.reuse, 0x2, R136 ;  /* 0x000000029d967825 */ /* 0x040fe200078e0288 */
[----:B------:R0:W-:Y:S03]  /*1a60*/  STL.64 [R1+0x18], R8 ;  /* 0x0000180801007387 */ /* 0x0001e60000100a00 */
[----:B-1----:R-:W-:Y:S01]  /*1a70*/  IMAD.WIDE R2, R110, 0x2, R140 ;  /* 0x000000026e027825 */ /* 0x002fe200078e028c */
[----:B------:R1:W-:Y:S03]  /*1a80*/  STL.64 [R1+0x10], R6 ;  /* 0x0000100601007387 */ /* 0x0003e60000100a00 */
[C---:B------:R-:W-:Y:S01]  /*1a90*/  IMAD.WIDE R152, R157.reuse, 0x2, R138 ;  /* 0x000000029d987825 */ /* 0x040fe200078e028a */
[----:B------:R2:W-:Y:S03]  /*1aa0*/  STL.64 [R1+0x8], R2 ;  /* 0x0000080201007387 */ /* 0x0005e60000100a00 */
[----:B------:R-:W-:-:S04]  /*1ab0*/  IMAD.WIDE R154, R157, 0x2, R140 ;  /* 0x000000029d9a7825 */ /* 0x000fc800078e028c */
        /* <DEDUP_REMOVED lines=77> */
[----:B0-----:R-:W-:-:S04]  /*1f90*/  IMAD.WIDE R8, R135, 0x2, R140 ;  /* 0x0000000287087825 */ /* 0x001fc800078e028c */
[----:B-1----:R-:W-:-:S04]  /*1fa0*/  IMAD.WIDE R6, R135, 0x2, R142 ;  /* 0x0000000287067825 */ /* 0x002fc800078e028e */
[----:B--2---:R-:W-:-:S07]  /*1fb0*/  IMAD.WIDE R4, R4, 0x2, R142 ;  /* 0x0000000204047825 */ /* 0x004fce00078e028e */
.L_x_1:
[----:B------:R0:W-:Y:S01]  /*1fc0*/  STL [R1+0x41c], R173 ;  /* 0x00041cad01007387 */ /* 0x0001e20000100800 */
[----:B------:R-:W-:Y:S02]  /*1fd0*/  MOV R134, UR49 ;  /* 0x0000003100867c02 */ /* 0x000fe40008000f00 */
[----:B------:R-:W-:Y:S01]  /*1fe0*/  MOV R3, UR48 ;  /* 0x0000003000037c02 */ /* 0x000fe20008000f00 */
[----:B------:R-:W-:Y:S01]  /*1ff0*/  STL [R1+0x418], R170 ;  /* 0x000418aa01007387 */ /* 0x000fe20000100800 */
[----:B------:R-:W-:Y:S02]  /*2000*/  MOV R2, UR53 ;  /* 0x0000003500027c02 */ /* 0x000fe40008000f00 */
[----:B------:R-:W-:Y:S01]  /*2010*/  ISETP.GT.AND P1, PT, R0, RZ, PT ;  /* 0x000000ff0000720c */ /* 0x000fe20003f24270 */
[----:B------:R-:W-:Y:S01]  /*2020*/  STL [R1+0x414], R171 ;  /* 0x000414ab01007387 */ /* 0x000fe20000100800 */
[----:B------:R-:W-:Y:S02]  /*2030*/  PRMT R249, RZ, 0x7610, R249 ;  /* 0x00007610fff97816 */ /* 0x000fe400000000f9 */
[----:B------:R-:W-:Y:S01]  /*2040*/  IADD3 R248, P2, R140, UR60, RZ ;  /* 0x0000003c8cf87c10 */ /* 0x000fe2000ff5e0ff */
[----:B------:R-:W-:Y:S01]  /*2050*/  STL [R1+0x410], R168 ;  /* 0x000410a801007387 */ /* 0x000fe20000100800 */
[----:B0-----:R-:W-:-:S03]  /*2060*/  PRMT R173, RZ, 0x7610, R173 ;  /* 0x00007610ffad7816 */ /* 0x001fc600000000ad */
[----:B------:R-:W-:Y:S04]  /*2070*/  STL [R1+0x40c], R169 ;  /* 0x00040ca901007387 */ /* 0x000fe80000100800 */
[----:B------:R-:W-:Y:S04]  /*2080*/  STL [R1+0x408], R252 ;  /* 0x000408fc01007387 */ /* 0x000fe80000100800 */
[----:B------:R-:W-:Y:S04]  /*2090*/  STL.64 [R1+0x400], R166 ;  /* 0x000400a601007387 */ /* 0x000fe80000100a00 */
        /* <DEDUP_REMOVED lines=12> */
[----:B------:R0:W-:Y:S04]  /*2160*/  STL [R1+0x1d8], R134 ;  /* 0x0001d88601007387 */ /* 0x0001e80000100800 */
[----:B------:R1:W-:Y:S04]  /*2170*/  STL [R1+0x1d4], R3 ;  /* 0x0001d40301007387 */ /* 0x0003e80000100800 */
[----:B------:R2:W-:Y:S01]  /*2180*/  STL [R1+0x1d0], R2 ;  /* 0x0001d00201007387 */ /* 0x0005e20000100800 */
[----:B0-----:R-:W-:-:S02]  /*2190*/  MOV R134, UR52 ;  /* 0x0000003400867c02 */ /* 0x001fc40008000f00 */
[----:B-1----:R-:W-:-:S03]  /*21a0*/  MOV R3, UR57 ;  /* 0x0000003900037c02 */ /* 0x002fc60008000f00 */
[----:B------:R0:W-:Y:S01]  /*21b0*/  STL [R1+0x1cc], R134 ;  /* 0x0001cc8601007387 */ /* 0x0001e20000100800 */
[----:B--2---:R-:W-:-:S03]  /*21c0*/  MOV R2, UR56 ;  /* 0x0000003800027c02 */ /* 0x004fc60008000f00 */
[----:B------:R1:W-:Y:S04]  /*21d0*/  STL [R1+0x1c8], R3 ;  /* 0x0001c80301007387 */ /* 0x0003e80000100800 */
[----:B------:R2:W-:Y:S01]  /*21e0*/  STL [R1+0x1c4], R2 ;  /* 0x0001c40201007387 */ /* 0x0005e20000100800 */
[----:B0-----:R-:W-:-:S03]  /*21f0*/  IADD3 R134, P0, R138, UR60, RZ ;  /* 0x0000003c8a867c10 */ /* 0x001fc6000ff1e0ff */
[----:B------:R0:W-:Y:S01]  /*2200*/  STL.S16 [R1+0x1bc], R249 ;  /* 0x0001bcf901007387 */ /* 0x0001e20000100600 */
[----:B-1----:R-:W-:Y:S01]  /*2210*/  IMAD.MOV.U32 R3, RZ, RZ, R249 ;  /* 0x000000ffff037224 */ /* 0x002fe200078e00f9 */
[----:B------:R-:W-:Y:S02]  /*2220*/  IADD3.X R135, R139, UR61, RZ, P0, !PT ;  /* 0x0000003d8b877c10 */ /* 0x000fe400087fe4ff */
[----:B--2--5:R-:W-:-:S03]  /*2230*/  IADD3 R2, P0, R142, UR60, RZ ;  /* 0x0000003c8e027c10 */ /* 0x024fc6000ff1e0ff */
[----:B------:R1:W2:Y:S01]  /*2240*/  @P1 LDG.E.U16 R3, desc[UR6][R134.64] ;  /* 0x0000000686031981 */ /* 0x0002a2000c1e1500 */
[----:B------:R-:W-:Y:S02]  /*2250*/  PRMT R170, RZ, 0x7610, R170 ;  /* 0x00007610ffaa7816 */ /* 0x000fe400000000aa */
[----:B0-----:R-:W-:-:S05]  /*2260*/  IADD3.X R249, R141, UR61, RZ, P2, !PT ;  /* 0x0000003d8df97c10 */ /* 0x001fca00097fe4ff */
[----:B------:R0:W3:Y:S01]  /*2270*/  @P1 LDG.E.U16 R173, desc[UR6][R248.64] ;  /* 0x00000006f8ad1981 */ /* 0x0000e2000c1e1500 */
[----:B-1----:R-:W-:Y:S02]  /*2280*/  IADD3 R134, P2, R136, UR60, RZ ;  /* 0x0000003c88867c10 */ /* 0x002fe4000ff5e0ff */
[----:B0-----:R-:W-:Y:S02]  /*2290*/  PRMT R248, RZ, 0x7610, R248 ;  /* 0x00007610fff87816 */ /* 0x001fe400000000f8 */
[----:B------:R-:W-:Y:S02]  /*22a0*/  PRMT R249, RZ, 0x7610, R249 ;  /* 0x00007610fff97816 */ /* 0x000fe400000000f9 */
[----:B------:R-:W-:-:S05]  /*22b0*/  IADD3.X R135, R137, UR61, RZ, P2, !PT ;  /* 0x0000003d89877c10 */ /* 0x000fca00097fe4ff */
[----:B------:R-:W4:Y:S04]  /*22c0*/  @P1 LDG.E.U16 R249, desc[UR6][R134.64] ;  /* 0x0000000686f91981 */ /* 0x000f28000c1e1500 */
[----:B--2---:R0:W-:Y:S02]  /*22d0*/  @P1 STL [R1+0x1bc], R3 ;  /* 0x0001bc0301001387 */ /* 0x0041e40000100800 */
[----:B0-----:R-:W-:Y:S02]  /*22e0*/  IADD3.X R3, R143, UR61, RZ, P0, !PT ;  /* 0x0000003d8f037c10 */ /* 0x001fe400087fe4ff */
[----:B------:R-:W-:-:S03]  /*22f0*/  ISETP.GT.AND P0, PT, R0, 0x1, PT ;  /* 0x000000010000780c */ /* 0x000fc60003f04270 */
[----:B------:R0:W2:Y:S02]  /*2300*/  @P1 LDG.E.U16 R170, desc[UR6][R2.64] ;  /* 0x0000000602aa1981 */ /* 0x0000a4000c1e1500 */
[----:B0-----:R-:W-:-:S04]  /*2310*/  IADD3 R2, P3, R4, UR60, RZ ;  /* 0x0000003c04027c10 */ /* 0x001fc8000ff7e0ff */
[----:B------:R-:W-:-:S05]  /*2320*/  IADD3.X R3, R5, UR61, RZ, P3, !PT ;  /* 0x0000003d05037c10 */ /* 0x000fca0009ffe4ff */
[----:B------:R0:W4:Y:S01]  /*2330*/  @P0 LDG.E.U16 R248, desc[UR6][R2.64] ;  /* 0x0000000602f80981 */ /* 0x000122000c1e1500 */
[----:B------:R-:W-:Y:S02]  /*2340*/  ISETP.GT.AND P2, PT, R0, 0x2, PT ;  /* 0x000000020000780c */ /* 0x000fe40003f44270 */
[----:B------:R-:W-:Y:S01]  /*2350*/  IADD3 R134, P1, R10, UR60, RZ ;  /* 0x0000003c0a867c10 */ /* 0x000fe2000ff3e0ff */
[----:B------:R-:W-:Y:S01]  /*2360*/  STL [R1+0x204], R142 ;  /* 0x0002048e01007387 */ /* 0x000fe20000100800 */
[----:B------:R-:W-:-:S03]  /*2370*/  PRMT R171, RZ, 0x7610, R171 ;  /* 0x00007610ffab7816 */ /* 0x000fc600000000ab */
[----:B------:R-:W-:Y:S01]  /*2380*/  STL [R1+0x200], R143 ;  /* 0x0002008f01007387 */ /* 0x000fe20000100800 */
[----:B------:R-:W-:-:S03]  /*2390*/  IADD3.X R135, R11, UR61, RZ, P1, !PT ;  /* 0x0000003d0b877c10 */ /* 0x000fc60008ffe4ff */
[----:B---3--:R1:W-:Y:S01]  /*23a0*/  STL [R1+0x1c0], R173 ;  /* 0x0001c0ad01007387 */ /* 0x0083e20000100800 */
[----:B0-----:R-:W-:Y:S02]  /*23b0*/  IADD3 R2, P1, R6, UR60, RZ ;  /* 0x0000003c06027c10 */ /* 0x001fe4000ff3e0ff */
[----:B------:R-:W-:Y:S01]  /*23c0*/  PRMT R169, RZ, 0x7610, R169 ;  /* 0x00007610ffa97816 */ /* 0x000fe200000000a9 */
[----:B------:R0:W3:Y:S04]  /*23d0*/  @P2 LDG.E.U16 R171, desc[UR6][R134.64] ;  /* 0x0000000686ab2981 */ /* 0x0000e8000c1e1500 */
[----:B-1----:R-:W3:Y:S01]  /*23e0*/  LDL.LU R173, [R1+0x41c] ;  /* 0x00041c0001ad7983 */ /* 0x002ee20000300800 */
[----:B------:R-:W-:Y:S02]  /*23f0*/  IADD3.X R3, R7, UR61, RZ, P1, !PT ;  /* 0x0000003d07037c10 */ /* 0x000fe40008ffe4ff */
[----:B------:R-:W-:-:S02]  /*2400*/  PRMT R168, RZ, 0x7610, R168 ;  /* 0x00007610ffa87816 */ /* 0x000fc400000000a8 */
[----:B0-----:R-:W-:Y:S01]  /*2410*/  IADD3 R134, P4, R12, UR60, RZ ;  /* 0x0000003c0c867c10 */ /* 0x001fe2000ff9e0ff */
[----:B------:R0:W3:Y:S01]  /*2420*/  @P2 LDG.E.U16 R169, desc[UR6][R2.64] ;  /* 0x0000000602a92981 */ /* 0x0000e2000c1e1500 */
[----:B------:R-:W-:Y:S02]  /*2430*/  ISETP.GT.AND P1, PT, R0, 0x3, PT ;  /* 0x000000030000780c */ /* 0x000fe40003f24270 */
[----:B------:R-:W-:Y:S02]  /*2440*/  IADD3.X R135, R13, UR61, RZ, P4, !PT ;  /* 0x0000003d0d877c10 */ /* 0x000fe4000a7fe4ff */
[----:B------:R-:W-:Y:S02]  /*2450*/  PRMT R250, RZ, 0x7610, R250 ;  /* 0x00007610fffa7816 */ /* 0x000fe400000000fa */
[----:B0-----:R-:W-:Y:S02]  /*2460*/  IADD3 R2, P4, R16, UR60, RZ ;  /* 0x0000003c10027c10 */ /* 0x001fe4000ff9e0ff */
[----:B------:R-:W-:-:S02]  /*2470*/  PRMT R252, RZ, 0x7610, R252 ;  /* 0x00007610fffc7816 */ /* 0x000fc400000000fc */
[----:B------:R-:W-:Y:S02]  /*2480*/  IADD3.X R3, R17, UR61, RZ, P4, !PT ;  /* 0x0000003d11037c10 */ /* 0x000fe4000a7fe4ff */
[----:B------:R-:W-:Y:S02]  /*2490*/  PRMT R251, RZ, 0x7610, R251 ;  /* 0x00007610fffb7816 */ /* 0x000fe400000000fb */
[----:B------:R-:W3:Y:S04]  /*24a0*/  @P2 LDG.E.U16 R252, desc[UR6][R134.64] ;  /* 0x0000000686fc2981 */ /* 0x000ee8000c1e1500 */
[----:B------:R-:W3:Y:S04]  /*24b0*/  @P1 LDG.E.U16 R250, desc[UR6][R2.64] ;  /* 0x0000000602fa1981 */ /* 0x000ee8000c1e1500 */
[----:B--2---:R0:W-:Y:S04]  /*24c0*/  STL [R1+0x1b8], R170 ;  /* 0x0001b8aa01007387 */ /* 0x0041e80000100800 */
[----:B0-----:R-:W2:Y:S04]  /*24d0*/  LDL.LU R170, [R1+0x418] ;  /* 0x0004180001aa7983 */ /* 0x001ea80000300800 */
[----:B------:R-:W-:Y:S04]  /*24e0*/  STL [R1+0x20c], R4 ;  /* 0x00020c0401007387 */ /* 0x000fe80000100800 */
[----:B------:R-:W-:Y:S04]  /*24f0*/  STL [R1+0x208], R5 ;  /* 0x0002080501007387 */ /* 0x000fe80000100800 */
[----:B----4-:R0:W-:Y:S04]  /*2500*/  STL [R1+0x1b0], R248 ;  /* 0x0001b0f801007387 */ /* 0x0101e80000100800 */
[----:B------:R1:W-:Y:S01]  /*2510*/  STL [R1+0x1b4], R249 ;  /* 0x0001b4f901007387 */ /* 0x0003e20000100800 */
[----:B0-----:R-:W-:-:S04]  /*2520*/  IADD3 R248, P3, R8, UR60, RZ ;  /* 0x0000003c08f87c10 */ /* 0x001fc8000ff7e0ff */
[----:B-1----:R-:W-:-:S05]  /*2530*/  IADD3.X R249, R9, UR61, RZ, P3, !PT ;  /* 0x0000003d09f97c10 */ /* 0x002fca0009ffe4ff */
[----:B------:R0:W4:Y:S02]  /*2540*/  @P2 LDG.E.U16 R168, desc[UR6][R248.64] ;  /* 0x00000006f8a82981 */ /* 0x000124000c1e1500 */
[----:B0-----:R-:W-:-:S04]  /*2550*/  IADD3 R248, P3, R18, UR60, RZ ;  /* 0x0000003c12f87c10 */ /* 0x001fc8000ff7e0ff */
[----:B------:R-:W-:Y:S02]  /*2560*/  IADD3.X R249, R19, UR61, RZ, P3, !PT ;  /* 0x0000003d13f97c10 */ /* 0x000fe40009ffe4ff */
[----:B------:R-:W-:-:S03]  /*2570*/  IADD3 R2, P3, R20, UR60, RZ ;  /* 0x0000003c14027c10 */ /* 0x000fc6000ff7e0ff */
[----:B------:R0:W2:Y:S01]  /*2580*/  @P1 LDG.E.U16 R251, desc[UR6][R248.64] ;  /* 0x00000006f8fb1981 */ /* 0x0000a2000c1e1500 */
[----:B------:R-:W-:Y:S02]  /*2590*/  IADD3 R134, P2, R14, UR60, RZ ;  /* 0x0000003c0e867c10 */ /* 0x000fe4000ff5e0ff */
[----:B------:R-:W-:Y:S02]  /*25a0*/  IADD3.X R3, R21, UR61, RZ, P3, !PT ;  /* 0x0000003d15037c10 */ /* 0x000fe40009ffe4ff */
[----:B------:R-:W-:Y:S02]  /*25b0*/  IADD3.X R135, R15, UR61, RZ, P2, !PT ;  /* 0x0000003d0f877c10 */ /* 0x000fe400097fe4ff */
[----:B0-----:R-:W-:Y:S02]  /*25c0*/  PRMT R248, RZ, 0x7610, R248 ;  /* 0x00007610fff87816 */ /* 0x001fe400000000f8 */
[----:B------:R-:W-:-:S04]  /*25d0*/  PRMT R249, RZ, 0x7610, R249 ;  /* 0x00007610fff97816 */ /* 0x000fc800000000f9 */
[----:B------:R-:W2:Y:S04]  /*25e0*/  @P1 LDG.E.U16 R248, desc[UR6][R2.64] ;  /* 0x0000000602f81981 */ /* 0x000ea8000c1e1500 */
[----:B------:R0:W2:Y:S04]  /*25f0*/  @P1 LDG.E.U16 R249, desc[UR6][R134.64] ;  /* 0x0000000686f91981 */ /* 0x0000a8000c1e1500 */
[----:B------:R-:W-:Y:S04]  /*2600*/  STL [R1+0x214], R10 ;  /* 0x0002140a01007387 */ /* 0x000fe80000100800 */
[----:B------:R-:W-:Y:S04]  /*2610*/  STL [R1+0x210], R11 ;  /* 0x0002100b01007387 */ /* 0x000fe80000100800 */
[----:B------:R-:W-:Y:S04]  /*2620*/  STL [R1+0x21c], R8 ;  /* 0x00021c0801007387 */ /* 0x000fe80000100800 */
[----:B------:R-:W-:Y:S04]  /*2630*/  STL [R1+0x218], R9 ;  /* 0x0002180901007387 */ /* 0x000fe80000100800 */
[----:B---3--:R1:W-:Y:S04]  /*2640*/  STL [R1+0x1a8], R171 ;  /* 0x0001a8ab01007387 */ /* 0x0083e80000100800 */
[----:B-1----:R-:W3:Y:S04]  /*2650*/  LDL.LU R171, [R1+0x414] ;  /* 0x0004140001ab7983 */ /* 0x002ee80000300800 */
[----:B------:R-:W-:Y:S04]  /*2660*/  STL [R1+0x224], R6 ;  /* 0x0002240601007387 */ /* 0x000fe80000100800 */
[----:B------:R-:W-:Y:S01]  /*2670*/  STL [R1+0x220], R7 ;  /* 0x0002200701007387 */ /* 0x000fe20000100800 */
[----:B------:R-:W-:-:S02]  /*2680*/  ISETP.GT.AND P2, PT, R0, 0x4, PT ;  /* 0x000000040000780c */ /* 0x000fc40003f44270 */
[----:B0-----:R-:W-:Y:S02]  /*2690*/  IADD3 R134, P3, R90, UR60, RZ ;  /* 0x0000003c5a867c10 */ /* 0x001fe4000ff7e0ff */
[----:B------:R-:W-:Y:S02]  /*26a0*/  PRMT R167, RZ, 0x7610, R167 ;  /* 0x00007610ffa77816 */ /* 0x000fe400000000a7 */
[----:B------:R-:W-:Y:S02]  /*26b0*/  IADD3.X R135, R91, UR61, RZ, P3, !PT ;  /* 0x0000003d5b877c10 */ /* 0x000fe40009ffe4ff */
[----:B------:R-:W-:Y:S02]  /*26c0*/  IADD3 R2, P3, R22, UR60, RZ ;  /* 0x0000003c16027c10 */ /* 0x000fe4000ff7e0ff */
[----:B------:R-:W-:Y:S02]  /*26d0*/  PRMT R165, RZ, 0x7610, R165 ;  /* 0x00007610ffa57816 */ /* 0x000fe400000000a5 */
[----:B------:R-:W-:Y:S01]  /*26e0*/  IADD3.X R3, R23, UR61, RZ, P3, !PT ;  /* 0x0000003d17037c10 */ /* 0x000fe20009ffe4ff */
[----:B------:R0:W3:Y:S01]  /*26f0*/  @P2 LDG.E.U16 R167, desc[UR6][R134.64] ;  /* 0x0000000686a72981 */ /* 0x0000e2000c1e1500 */
[----:B------:R-:W-:-:S03]  /*2700*/  PRMT R166, RZ, 0x7610, R166 ;  /* 0x00007610ffa67816 */ /* 0x000fc600000000a6 */
[----:B------:R1:W3:Y:S01]  /*2710*/  @P2 LDG.E.U16 R165, desc[UR6][R2.64] ;  /* 0x0000000602a52981 */ /* 0x0002e2000c1e1500 */
[----:B0-----:R-:W-:-:S04]  /*2720*/  IADD3 R134, P4, R92, UR60, RZ ;  /* 0x0000003c5c867c10 */ /* 0x001fc8000ff9e0ff */
[----:B------:R-:W-:Y:S02]  /*2730*/  IADD3.X R135, R93, UR61, RZ, P4, !PT ;  /* 0x0000003d5d877c10 */ /* 0x000fe4000a7fe4ff */
[----:B-1----:R-:W-:Y:S02]  /*2740*/  IADD3 R2, P4, R96, UR60, RZ ;  /* 0x0000003c60027c10 */ /* 0x002fe4000ff9e0ff */
[----:B------:R-:W-:Y:S02]  /*2750*/  PRMT R160, RZ, 0x7610, R160 ;  /* 0x00007610ffa07816 */ /* 0x000fe400000000a0 */
[----:B------:R-:W-:Y:S02]  /*2760*/  PRMT R164, RZ, 0x7610, R164 ;  /* 0x00007610ffa47816 */ /* 0x000fe400000000a4 */
[----:B------:R-:W-:-:S04]  /*2770*/  IADD3.X R3, R97, UR61, RZ, P4, !PT ;  /* 0x0000003d61037c10 */ /* 0x000fc8000a7fe4ff */
[----:B------:R0:W3:Y:S01]  /*2780*/  @P2 LDG.E.U16 R164, desc[UR6][R134.64] ;  /* 0x0000000686a42981 */ /* 0x0000e2000c1e1500 */
[----:B------:R-:W-:Y:S02]  /*2790*/  PRMT R158, RZ, 0x7610, R158 ;  /* 0x00007610ff9e7816 */ /* 0x000fe4000000009e */
[----:B------:R-:W-:Y:S01]  /*27a0*/  PRMT R159, RZ, 0x7610, R159 ;  /* 0x00007610ff9f7816 */ /* 0x000fe2000000009f */
[----:B----4-:R1:W-:Y:S04]  /*27b0*/  STL [R1+0x1ac], R168 ;  /* 0x0001aca801007387 */ /* 0x0103e80000100800 */
[----:B-1----:R-:W4:Y:S04]  /*27c0*/  LDL.LU R168, [R1+0x410] ;  /* 0x0004100001a87983 */ /* 0x002f280000300800 */
[----:B------:R1:W-:Y:S04]  /*27d0*/  STL [R1+0x1a4], R169 ;  /* 0x0001a4a901007387 */ /* 0x0003e80000100800 */
[----:B-1----:R-:W4:Y:S04]  /*27e0*/  LDL.LU R169, [R1+0x40c] ;  /* 0x00040c0001a97983 */ /* 0x002f280000300800 */
[----:B------:R-:W-:Y:S04]  /*27f0*/  STL [R1+0x22c], R12 ;  /* 0x00022c0c01007387 */ /* 0x000fe80000100800 */
[----:B------:R-:W-:Y:S04]  /*2800*/  STL [R1+0x228], R13 ;  /* 0x0002280d01007387 */ /* 0x000fe80000100800 */
[----:B------:R-:W-:Y:S04]  /*2810*/  STL [R1+0x234], R18 ;  /* 0x0002341201007387 */ /* 0x000fe80000100800 */
[----:B------:R-:W-:Y:S04]  /*2820*/  STL [R1+0x230], R19 ;  /* 0x0002301301007387 */ /* 0x000fe80000100800 */
[----:B------:R1:W-:Y:S04]  /*2830*/  STL [R1+0x1a0], R252 ;  /* 0x0001a0fc01007387 */ /* 0x0003e80000100800 */
[----:B-1----:R-:W4:Y:S04]  /*2840*/  LDL.LU R252, [R1+0x408] ;  /* 0x0004080001fc7983 */ /* 0x002f280000300800 */
[----:B------:R-:W-:Y:S04]  /*2850*/  STL [R1+0x23c], R16 ;  /* 0x00023c1001007387 */ /* 0x000fe80000100800 */
[----:B------:R-:W-:Y:S04]  /*2860*/  STL [R1+0x238], R17 ;  /* 0x0002381101007387 */ /* 0x000fe80000100800 */
[----:B------:R-:W-:Y:S04]  /*2870*/  STL [R1+0x244], R14 ;  /* 0x0002440e01007387 */ /* 0x000fe80000100800 */
[----:B------:R-:W-:Y:S04]  /*2880*/  STL [R1+0x240], R15 ;  /* 0x0002400f01007387 */ /* 0x000fe80000100800 */
[----:B------:R-:W-:Y:S04]  /*2890*/  STL [R1+0x24c], R20 ;  /* 0x00024c1401007387 */ /* 0x000fe80000100800 */
[----:B------:R-:W-:Y:S04]  /*28a0*/  STL [R1+0x248], R21 ;  /* 0x0002481501007387 */ /* 0x000fe80000100800 */
[----:B--2---:R1:W-:Y:S04]  /*28b0*/  STL [R1+0x190], R248 ;  /* 0x000190f801007387 */ /* 0x0043e80000100800 */
[----:B------:R2:W-:Y:S01]  /*28c0*/  STL [R1+0x194], R249 ;  /* 0x000194f901007387 */ /* 0x0005e20000100800 */
[----:B-1----:R-:W-:-:S04]  /*28d0*/  IADD3 R248, P1, R88, UR60, RZ ;  /* 0x0000003c58f87c10 */ /* 0x002fc8000ff3e0ff */
[----:B--2---:R-:W-:Y:S02]  /*28e0*/  IADD3.X R249, R89, UR61, RZ, P1, !PT ;  /* 0x0000003d59f97c10 */ /* 0x004fe40008ffe4ff */
[----:B------:R-:W-:-:S03]  /*28f0*/  ISETP.GT.AND P1, PT, R0, 0x5, PT ;  /* 0x000000050000780c */ /* 0x000fc60003f24270 */
[----:B------:R1:W2:Y:S01]  /*2900*/  @P2 LDG.E.U16 R166, desc[UR6][R248.64] ;  /* 0x00000006f8a62981 */ /* 0x0002a2000c1e1500 */
[----:B0-----:R-:W-:Y:S02]  /*2910*/  IADD3 R134, P2, R94, UR60, RZ ;  /* 0x0000003c5e867c10 */ /* 0x001fe4000ff5e0ff */
[----:B-1----:R-:W-:-:S07]  /*2920*/  IADD3 R248, P3, R98, UR60, RZ ;  /* 0x0000003c62f87c10 */ /* 0x002fce000ff7e0ff */
[----:B------:R0:W4:Y:S01]  /*2930*/  @P1 LDG.E.U16 R160, desc[UR6][R2.64] ;  /* 0x0000000602a01981 */ /* 0x000122000c1e1500 */
[----:B------:R-:W-:Y:S02]  /*2940*/  IADD3.X R249, R99, UR61, RZ, P3, !PT ;  /* 0x0000003d63f97c10 */ /* 0x000fe40009ffe4ff */
[----:B------:R-:W-:Y:S02]  /*2950*/  IADD3.X R135, R95, UR61, RZ, P2, !PT ;  /* 0x0000003d5f877c10 */ /* 0x000fe400097fe4ff */
[----:B0-----:R-:W-:-:S03]  /*2960*/  IADD3 R2, P3, R100, UR60, RZ ;  /* 0x0000003c64027c10 */ /* 0x001fc6000ff7e0ff */
[----:B------:R-:W4:Y:S01]  /*2970*/  @P1 LDG.E.U16 R159, desc[UR6][R134.64] ;  /* 0x00000006869f1981 */ /* 0x000f22000c1e1500 */
[----:B------:R-:W-:-:S05]  /*2980*/  IADD3.X R3, R101, UR61, RZ, P3, !PT ;  /* 0x0000003d65037c10 */ /* 0x000fca0009ffe4ff */
[----:B------:R-:W4:Y:S04]  /*2990*/  @P1 LDG.E.U16 R158, desc[UR6][R2.64] ;  /* 0x00000006029e1981 */ /* 0x000f28000c1e1500 */
[----:B------:R-:W-:Y:S04]  /*29a0*/  STL [R1+0x254], R90 ;  /* 0x0002545a01007387 */ /* 0x000fe80000100800 */
        /* <DEDUP_REMOVED lines=13> */
[----:B---3--:R-:W-:Y:S04]  /*2a80*/  STL [R1+0x17c], R164 ;  /* 0x00017ca401007387 */ /* 0x008fe80000100800 */
[----:B------:R0:W-:Y:S01]  /*2a90*/  STL [R1+0x180], R165 ;  /* 0x000180a501007387 */ /* 0x0001e20000100800 */
[----:B------:R-:W-:-:S06]  /*2aa0*/  PRMT R161, RZ, 0x7610, R161 ;  /* 0x00007610ffa17816 */ /* 0x000fcc00000000a1 */
[----:B------:R1:W3:Y:S04]  /*2ab0*/  @P1 LDG.E.U16 R161, desc[UR6][R248.64] ;  /* 0x00000006f8a11981 */ /* 0x0002e8000c1e1500 */
[----:B0-----:R-:W3:Y:S04]  /*2ac0*/  LDL.64 R164, [R1+0x10] ;  /* 0x0000100001a47983 */ /* 0x001ee80000100a00 */
[----:B------:R-:W-:Y:S04]  /*2ad0*/  STL [R1+0x184], R167 ;  /* 0x000184a701007387 */ /* 0x000fe80000100800 */
[----:B------:R-:W-:Y:S04]  /*2ae0*/  STL [R1+0x284], R94 ;  /* 0x0002845e01007387 */ /* 0x000fe80000100800 */
[----:B------:R-:W-:Y:S04]  /*2af0*/  STL [R1+0x280], R95 ;  /* 0x0002805f01007387 */ /* 0x000fe80000100800 */
[----:B--2---:R-:W-:Y:S04]  /*2b00*/  STL [R1+0x188], R166 ;  /* 0x000188a601007387 */ /* 0x004fe80000100800 */
[----:B------:R-:W-:Y:S04]  /*2b10*/  STL [R1+0x28c], R100 ;  /* 0x00028c6401007387 */ /* 0x000fe80000100800 */
[----:B------:R-:W-:Y:S04]  /*2b20*/  STL [R1+0x288], R101 ;  /* 0x0002886501007387 */ /* 0x000fe80000100800 */
[----:B----4-:R-:W-:Y:S04]  /*2b30*/  STL [R1+0x16c], R158 ;  /* 0x00016c9e01007387 */ /* 0x010fe80000100800 */
[----:B------:R0:W-:Y:S04]  /*2b40*/  STL [R1+0x170], R159 ;  /* 0x0001709f01007387 */ /* 0x0001e80000100800 */
[----:B0-----:R-:W2:Y:S01]  /*2b50*/  LDL.64 R158, [R1+0x8] ;  /* 0x00000800019e7983 */ /* 0x001ea20000100a00 */
[----:B------:R-:W-:-:S02]  /*2b60*/  ISETP.GT.AND P2, PT, R0, 0x6, PT ;  /* 0x000000060000780c */ /* 0x000fc40003f44270 */
[----:B------:R-:W-:Y:S02]  /*2b70*/  IADD3 R134, P3, R106, UR60, RZ ;  /* 0x0000003c6a867c10 */ /* 0x000fe4000ff7e0ff */
[----:B------:R-:W-:Y:S02]  /*2b80*/  PRMT R98, RZ, 0x7610, R98 ;  /* 0x00007610ff627816 */ /* 0x000fe40000000062 */
[----:B------:R-:W-:Y:S02]  /*2b90*/  IADD3.X R135, R107, UR61, RZ, P3, !PT ;  /* 0x0000003d6b877c10 */ /* 0x000fe40009ffe4ff */
[----:B-1----:R-:W-:Y:S02]  /*2ba0*/  IADD3 R248, P1, R104, UR60, RZ ;  /* 0x0000003c68f87c10 */ /* 0x002fe4000ff3e0ff */
[----:B------:R-:W-:Y:S02]  /*2bb0*/  IADD3 R2, P3, R102, UR60, RZ ;  /* 0x0000003c66027c10 */ /* 0x000fe4000ff7e0ff */
[----:B------:R-:W-:Y:S01]  /*2bc0*/  PRMT R97, RZ, 0x7610, R97 ;  /* 0x00007610ff617816 */ /* 0x000fe20000000061 */
[----:B------:R0:W4:Y:S01]  /*2bd0*/  @P2 LDG.E.U16 R98, desc[UR6][R134.64] ;  /* 0x0000000686622981 */ /* 0x000122000c1e1500 */
[----:B------:R-:W-:-:S02]  /*2be0*/  IADD3.X R249, R105, UR61, RZ, P1, !PT ;  /* 0x0000003d69f97c10 */ /* 0x000fc40008ffe4ff */
[----:B------:R-:W-:Y:S02]  /*2bf0*/  PRMT R96, RZ, 0x7610, R96 ;  /* 0x00007610ff607816 */ /* 0x000fe40000000060 */
[----:B------:R-:W-:Y:S01]  /*2c00*/  IADD3.X R3, R103, UR61, RZ, P3, !PT ;  /* 0x0000003d67037c10 */ /* 0x000fe20009ffe4ff */
[----:B------:R3:W4:Y:S01]  /*2c10*/  @P2 LDG.E.U16 R97, desc[UR6][R248.64] ;  /* 0x00000006f8612981 */ /* 0x000722000c1e1500 */
[----:B------:R-:W-:Y:S02]  /*2c20*/  PRMT R99, RZ, 0x7610, R99 ;  /* 0x00007610ff637816 */ /* 0x000fe40000000063 */
[----:B0-----:R-:W-:Y:S01]  /*2c30*/  IADD3 R134, P4, R108, UR60, RZ ;  /* 0x0000003c6c867c10 */ /* 0x001fe2000ff9e0ff */
[----:B------:R2:W4:Y:S03]  /*2c40*/  @P2 LDG.E.U16 R96, desc[UR6][R2.64] ;  /* 0x0000000602602981 */ /* 0x000526000c1e1500 */
[----:B------:R-:W-:-:S05]  /*2c50*/  IADD3.X R135, R109, UR61, RZ, P4, !PT ;  /* 0x0000003d6d877c10 */ /* 0x000fca000a7fe4ff */
[----:B------:R-:W4:Y:S01]  /*2c60*/  @P2 LDG.E.U16 R99, desc[UR6][R134.64] ;  /* 0x0000000686632981 */ /* 0x000f22000c1e1500 */
[----:B------:R-:W-:Y:S02]  /*2c70*/  ISETP.GT.AND P1, PT, R0, 0x7, PT ;  /* 0x000000070000780c */ /* 0x000fe40003f24270 */
[----:B------:R-:W-:Y:S02]  /*2c80*/  PRMT R18, RZ, 0x7610, R18 ;  /* 0x00007610ff127816 */ /* 0x000fe40000000012 */
[----:B------:R-:W-:Y:S01]  /*2c90*/  PRMT R17, RZ, 0x7610, R17 ;  /* 0x00007610ff117816 */ /* 0x000fe20000000011 */
[----:B------:R-:W-:Y:S01]  /*2ca0*/  STL [R1+0x174], R160 ;  /* 0x000174a001007387 */ /* 0x000fe20000100800 */
[----:B---3--:R-:W-:-:S03]  /*2cb0*/  IADD3 R248, P3, R164, UR60, RZ ;  /* 0x0000003ca4f87c10 */ /* 0x008fc6000ff7e0ff */
[----:B------:R0:W-:Y:S01]  /*2cc0*/  STL [R1+0x178], R161 ;  /* 0x000178a101007387 */ /* 0x0001e20000100800 */
[----:B------:R-:W-:-:S05]  /*2cd0*/  IADD3.X R249, R165, UR61, RZ, P3, !PT ;  /* 0x0000003da5f97c10 */ /* 0x000fca0009ffe4ff */
[----:B------:R-:W3:Y:S04]  /*2ce0*/  @P1 LDG.E.U16 R18, desc[UR6][R248.64] ;  /* 0x00000006f8121981 */ /* 0x000ee8000c1e1500 */
[----:B0-----:R-:W3:Y:S01]  /*2cf0*/  LDL.64 R160, [R1+0x18] ;  /* 0x0000180001a07983 */ /* 0x001ee20000100a00 */
[----:B--2---:R-:W-:-:S04]  /*2d00*/  IADD3 R2, P4, R158, UR60, RZ ;  /* 0x0000003c9e027c10 */ /* 0x004fc8000ff9e0ff */
[----:B------:R-:W-:-:S05]  /*2d10*/  IADD3.X R3, R159, UR61, RZ, P4, !PT ;  /* 0x0000003d9f037c10 */ /* 0x000fca000a7fe4ff */
[----:B------:R0:W2:Y:S04]  /*2d20*/  @P1 LDG.E.U16 R17, desc[UR6][R2.64] ;  /* 0x0000000602111981 */ /* 0x0000a8000c1e1500 */
[----:B------:R-:W-:Y:S04]  /*2d30*/  STL [R1+0x294], R106 ;  /* 0x0002946a01007387 */ /* 0x000fe80000100800 */
[----:B------:R-:W-:Y:S04]  /*2d40*/  STL [R1+0x290], R107 ;  /* 0x0002906b01007387 */ /* 0x000fe80000100800 */
[----:B------:R-:W-:Y:S04]  /*2d50*/  STL [R1+0x29c], R104 ;  /* 0x00029c6801007387 */ /* 0x000fe80000100800 */
[----:B------:R-:W-:Y:S04]  /*2d60*/  STL [R1+0x298], R105 ;  /* 0x0002986901007387 */ /* 0x000fe80000100800 */
[----:B----4-:R-:W-:Y:S04]  /*2d70*/  STL [R1+0x2a0], R98 ;  /* 0x0002a06201007387 */ /* 0x010fe80000100800 */
[----:B------:R-:W-:Y:S04]  /*2d80*/  STL [R1+0x2b4], R102 ;  /* 0x0002b46601007387 */ /* 0x000fe80000100800 */
[----:B------:R-:W-:Y:S04]  /*2d90*/  STL [R1+0x2b0], R103 ;  /* 0x0002b06701007387 */ /* 0x000fe80000100800 */
[----:B------:R-:W-:Y:S04]  /*2da0*/  STL [R1+0x2b8], R97 ;  /* 0x0002b86101007387 */ /* 0x000fe80000100800 */
[----:B------:R-:W-:Y:S04]  /*2db0*/  STL [R1+0x2bc], R96 ;  /* 0x0002bc6001007387 */ /* 0x000fe80000100800 */
[----:B------:R-:W-:Y:S04]  /*2dc0*/  STL [R1+0x2c4], R108 ;  /* 0x0002c46c01007387 */ /* 0x000fe80000100800 */
[----:B------:R-:W-:Y:S04]  /*2dd0*/  STL [R1+0x2c0], R109 ;  /* 0x0002c06d01007387 */ /* 0x000fe80000100800 */
[----:B------:R-:W-:Y:S04]  /*2de0*/  STL [R1+0x2c8], R99 ;  /* 0x0002c86301007387 */ /* 0x000fe80000100800 */
[----:B------:R-:W4:Y:S04]  /*2df0*/  LDL.64 R158, [R1+0x30] ;  /* 0x00003000019e7983 */ /* 0x000f280000100a00 */
[----:B------:R-:W4:Y:S04]  /*2e00*/  LDL.64 R166, [R1+0x28] ;  /* 0x0000280001a67983 */ /* 0x000f280000100a00 */
[----:B------:R-:W4:Y:S04]  /*2e10*/  LDL.64 R164, [R1+0x20] ;  /* 0x0000200001a47983 */ /* 0x000f280000100a00 */
[----:B---3--:R-:W-:Y:S01]  /*2e20*/  STL [R1+0x2cc], R18 ;  /* 0x0002cc1201007387 */ /* 0x008fe20000100800 */
[----:B0-----:R-:W-:-:S04]  /*2e30*/  IADD3 R2, P3, R160, UR60, RZ ;  /* 0x0000003ca0027c10 */ /* 0x001fc8000ff7e0ff */
[----:B------:R-:W-:Y:S01]  /*2e40*/  IADD3.X R3, R161, UR61, RZ, P3, !PT ;  /* 0x0000003da1037c10 */ /* 0x000fe20009ffe4ff */
[----:B--2---:R-:W-:Y:S04]  /*2e50*/  STL [R1+0x2d0], R17 ;  /* 0x0002d01101007387 */ /* 0x004fe80000100800 */
[----:B------:R-:W-:Y:S04]  /*2e60*/  STL [R1+0x2d8], R110 ;  /* 0x0002d86e01007387 */ /* 0x000fe80000100800 */
[----:B------:R-:W-:Y:S04]  /*2e70*/  STL [R1+0x2d4], R111 ;  /* 0x0002d46f01007387 */ /* 0x000fe80000100800 */
[----:B------:R-:W2:Y:S01]  /*2e80*/  LDL.64 R160, [R1+0x38] ;  /* 0x0000380001a07983 */ /* 0x000ea20000100a00 */
[----:B------:R-:W-:-:S02]  /*2e90*/  IADD3 R134, P2, R110, UR60, RZ ;  /* 0x0000003c6e867c10 */ /* 0x000fc4000ff5e0ff */
[----:B------:R-:W-:Y:S01]  /*2ea0*/  PRMT R16, RZ, 0x7610, R16 ;  /* 0x00007610ff107816 */ /* 0x000fe20000000010 */
[----:B------:R-:W3:Y:S01]  /*2eb0*/  LDL.64 R250, [R1+0x50] ;  /* 0x0000500001fa7983 */ /* 0x000ee20000100a00 */
[----:B------:R-:W-:Y:S02]  /*2ec0*/  IADD3.X R135, R111, UR61, RZ, P2, !PT ;  /* 0x0000003d6f877c10 */ /* 0x000fe400097fe4ff */
[----:B------:R-:W-:-:S03]  /*2ed0*/  ISETP.GT.AND P2, PT, R0, 0x8, PT ;  /* 0x000000080000780c */ /* 0x000fc60003f44270 */
[----:B------:R4:W3:Y:S01]  /*2ee0*/  @P1 LDG.E.U16 R16, desc[UR6][R134.64] ;  /* 0x0000000686101981 */ /* 0x0008e2000c1e1500 */
[----:B------:R-:W-:Y:S02]  /*2ef0*/  PRMT R19, RZ, 0x7610, R19 ;  /* 0x00007610ff137816 */ /* 0x000fe40000000013 */
[----:B------:R-:W-:-:S04]  /*2f00*/  PRMT R163, RZ, 0x7610, R163 ;  /* 0x00007610ffa37816 */ /* 0x000fc800000000a3 */
[----:B------:R0:W3:Y:S01]  /*2f10*/  @P1 LDG.E.U16 R19, desc[UR6][R2.64] ;  /* 0x0000000602131981 */ /* 0x0000e2000c1e1500 */
[----:B------:R-:W-:Y:S02]  /*2f20*/  PRMT R162, RZ, 0x7610, R162 ;  /* 0x00007610ffa27816 */ /* 0x000fe400000000a2 */
[----:B------:R-:W-:Y:S02]  /*2f30*/  PRMT R145, RZ, 0x7610, R145 ;  /* 0x00007610ff917816 */ /* 0x000fe40000000091 */
[----:B----4-:R-:W-:-:S04]  /*2f40*/  IADD3 R134, P3, R158, UR60, RZ ;  /* 0x0000003c9e867c10 */ /* 0x010fc8000ff7e0ff */
[----:B------:R-:W-:Y:S02]  /*2f50*/  IADD3.X R135, R159, UR61, RZ, P3, !PT ;  /* 0x0000003d9f877c10 */ /* 0x000fe40009ffe4ff */
[----:B------:R-:W-:-:S03]  /*2f60*/  IADD3 R248, P1, R166, UR60, RZ ;  /* 0x0000003ca6f87c10 */ /* 0x000fc6000ff3e0ff */
[----:B------:R1:W4:Y:S01]  /*2f70*/  @P2 LDG.E.U16 R163, desc[UR6][R134.64] ;  /* 0x0000000686a32981 */ /* 0x000322000c1e1500 */
[----:B0-----:R-:W-:Y:S02]  /*2f80*/  IADD3 R2, P3, R164, UR60, RZ ;  /* 0x0000003ca4027c10 */ /* 0x001fe4000ff7e0ff */
[----:B------:R-:W-:-:S05]  /*2f90*/  IADD3.X R249, R167, UR61, RZ, P1, !PT ;  /* 0x0000003da7f97c10 */ /* 0x000fca0008ffe4ff */
[----:B------:R-:W4:Y:S01]  /*2fa0*/  @P2 LDG.E.U16 R162, desc[UR6][R248.64] ;  /* 0x00000006f8a22981 */ /* 0x000f22000c1e1500 */
[----:B-1----:R-:W-:-:S05]  /*2fb0*/  IMAD.MOV.U32 R135, RZ, RZ, R165 ;  /* 0x000000ffff877224 */ /* 0x002fca00078e00a5 */
[----:B------:R-:W-:Y:S01]  /*2fc0*/  IADD3.X R3, R135, UR61, RZ, P3, !PT ;  /* 0x0000003d87037c10 */ /* 0x000fe20009ffe4ff */
[----:B------:R-:W-:-:S04]  /*2fd0*/  IMAD.MOV.U32 R134, RZ, RZ, R164 ;  /* 0x000000ffff867224 */ /* 0x000fc800078e00a4 */
[----:B------:R2:W4:Y:S01]  /*2fe0*/  @P2 LDG.E.U16 R145, desc[UR6][R2.64] ;  /* 0x0000000602912981 */ /* 0x000522000c1e1500 */
[----:B------:R-:W-:Y:S01]  /*2ff0*/  PRMT R144, RZ, 0x7610, R144 ;  /* 0x00007610ff907816 */ /* 0x000fe20000000090 */
[----:B--2---:R-:W-:Y:S01]  /*3000*/  IMAD.MOV.U32 R3, RZ, RZ, R161 ;  /* 0x000000ffff037224 */ /* 0x004fe200078e00a1 */
[----:B------:R-:W-:-:S04]  /*3010*/  IADD3 R134, P4, R160, UR60, RZ ;  /* 0x0000003ca0867c10 */ /* 0x000fc8000ff9e0ff */
[----:B------:R-:W-:-:S05]  /*3020*/  IADD3.X R135, R3, UR61, RZ, P4, !PT ;  /* 0x0000003d03877c10 */ /* 0x000fca000a7fe4ff */
[----:B------:R-:W2:Y:S04]  /*3030*/  @P2 LDG.E.U16 R144, desc[UR6][R134.64] ;  /* 0x0000000686902981 */ /* 0x000ea8000c1e1500 */
[----:B---3--:R-:W-:Y:S04]  /*3040*/  STL [R1+0x2dc], R16 ;  /* 0x0002dc1001007387 */ /* 0x008fe80000100800 */
[----:B------:R-:W-:Y:S04]  /*3050*/  STL [R1+0x2e0], R19 ;  /* 0x0002e01301007387 */ /* 0x000fe80000100800 */
[----:B------:R-:W3:Y:S04]  /*3060*/  LDL.64 R158, [R1+0x48] ;  /* 0x00004800019e7983 */ /* 0x000ee80000100a00 */
[----:B------:R-:W3:Y:S04]  /*3070*/  LDL.LU.64 R166, [R1+0x400] ;  /* 0x0004000001a67983 */ /* 0x000ee80000300a00 */
[----:B------:R-:W3:Y:S01]  /*3080*/  LDL.LU.64 R164, [R1+0x3f8] ;  /* 0x0003f80001a47983 */ /* 0x000ee20000300a00 */
[----:B------:R-:W-:-:S03]  /*3090*/  IMAD.MOV.U32 R2, RZ, RZ, R160 ;  /* 0x000000ffff027224 */ /* 0x000fc600078e00a0 */
[----:B----4-:R-:W-:Y:S04]  /*30a0*/  STL [R1+0x168], R162 ;  /* 0x000168a201007387 */ /* 0x010fe80000100800 */
[----:B------:R0:W-:Y:S04]  /*30b0*/  STL [R1+0x164], R163 ;  /* 0x000164a301007387 */ /* 0x0001e80000100800 */
[----:B------:R-:W4:Y:S04]  /*30c0*/  LDL.64 R160, [R1+0x58] ;  /* 0x0000580001a07983 */ /* 0x000f280000100a00 */
[----:B0-----:R-:W4:Y:S04]  /*30d0*/  LDL.64 R162, [R1+0x40] ;  /* 0x0000400001a27983 */ /* 0x001f280000100a00 */
[----:B--2---:R-:W-:Y:S04]  /*30e0*/  STL [R1+0x15c], R144 ;  /* 0x00015c9001007387 */ /* 0x004fe80000100800 */
[----:B------:R0:W-:Y:S04]  /*30f0*/  STL [R1+0x160], R145 ;  /* 0x0001609101007387 */ /* 0x0001e80000100800 */
[----:B0-----:R-:W2:Y:S01]  /*3100*/  LDL.64 R144, [R1+0x70] ;  /* 0x0000700001907983 */ /* 0x001ea20000100a00 */
[----:B------:R-:W-:-:S02]  /*3110*/  ISETP.GT.AND P1, PT, R0, 0x9, PT ;  /* 0x000000090000780c */ /* 0x000fc40003f24270 */
[----:B---3--:R-:W-:Y:S02]  /*3120*/  IADD3 R2, P4, R158, UR60, RZ ;  /* 0x0000003c9e027c10 */ /* 0x008fe4000ff9e0ff */
[----:B------:R-:W-:Y:S02]  /*3130*/  PRMT R149, RZ, 0x7610, R149 ;  /* 0x00007610ff957816 */ /* 0x000fe40000000095 */
[----:B------:R-:W-:Y:S02]  /*3140*/  IADD3.X R3, R159, UR61, RZ, P4, !PT ;  /* 0x0000003d9f037c10 */ /* 0x000fe4000a7fe4ff */
[----:B------:R-:W-:Y:S01]  /*3150*/  IADD3 R248, P3, R250, UR60, RZ ;  /* 0x0000003cfaf87c10 */ /* 0x000fe2000ff7e0ff */
[----:B------:R-:W3:Y:S01]  /*3160*/  LDL.64 R158, [R1+0x68] ;  /* 0x00006800019e7983 */ /* 0x000ee20000100a00 */
[----:B------:R-:W-:Y:S02]  /*3170*/  PRMT R148, RZ, 0x7610, R148 ;  /* 0x00007610ff947816 */ /* 0x000fe40000000094 */
[----:B------:R-:W-:Y:S01]  /*3180*/  IADD3.X R249, R251, UR61, RZ, P3, !PT ;  /* 0x0000003dfbf97c10 */ /* 0x000fe20009ffe4ff */
[----:B------:R-:W3:Y:S01]  /*3190*/  @P1 LDG.E.U16 R149, desc[UR6][R2.64] ;  /* 0x0000000602951981 */ /* 0x000ee2000c1e1500 */
[----:B------:R-:W-:-:S02]  /*31a0*/  PRMT R157, RZ, 0x7610, R157 ;  /* 0x00007610ff9d7816 */ /* 0x000fc4000000009d */
[----:B------:R-:W-:Y:S01]  /*31b0*/  PRMT R156, RZ, 0x7610, R156 ;  /* 0x00007610ff9c7816 */ /* 0x000fe2000000009c */
[----:B------:R-:W3:Y:S04]  /*31c0*/  LDL.64 R250, [R1+0x60] ;  /* 0x0000600001fa7983 */ /* 0x000ee80000100a00 */
[----:B------:R0:W3:Y:S02]  /*31d0*/  @P1 LDG.E.U16 R157, desc[UR6][R248.64] ;  /* 0x00000006f89d1981 */ /* 0x0000e4000c1e1500 */
[----:B0-----:R-:W-:Y:S02]  /*31e0*/  PRMT R249, RZ, 0x7610, R249 ;  /* 0x00007610fff97816 */ /* 0x001fe400000000f9 */
[----:B----4-:R-:W-:Y:S02]  /*31f0*/  IADD3 R2, P3, R160, UR60, RZ ;  /* 0x0000003ca0027c10 */ /* 0x010fe4000ff7e0ff */
[----:B------:R-:W-:-:S04]  /*3200*/  IADD3 R134, P2, R162, UR60, RZ ;  /* 0x0000003ca2867c10 */ /* 0x000fc8000ff5e0ff */
[----:B------:R-:W-:Y:S02]  /*3210*/  IADD3.X R135, R163, UR61, RZ, P2, !PT ;  /* 0x0000003da3877c10 */ /* 0x000fe400097fe4ff */
[----:B------:R-:W-:Y:S01]  /*3220*/  IADD3.X R3, R161, UR61, RZ, P3, !PT ;  /* 0x0000003da1037c10 */ /* 0x000fe20009ffe4ff */
[----:B------:R-:W4:Y:S01]  /*3230*/  LDL.LU.64 R162, [R1+0x3f0] ;  /* 0x0003f00001a27983 */ /* 0x000f220000300a00 */
[----:B------:R-:W-:-:S03]  /*3240*/  ISETP.GT.AND P2, PT, R0, 0xa, PT ;  /* 0x0000000a0000780c */ /* 0x000fc60003f44270 */
[----:B------:R-:W4:Y:S04]  /*3250*/  @P1 LDG.E.U16 R148, desc[UR6][R134.64] ;  /* 0x0000000686941981 */ /* 0x000f28000c1e1500 */
[----:B------:R0:W4:Y:S04]  /*3260*/  @P1 LDG.E.U16 R156, desc[UR6][R2.64] ;  /* 0x00000006029c1981 */ /* 0x000128000c1e1500 */
[----:B------:R-:W4:Y:S01]  /*3270*/  LDL.LU.64 R160, [R1+0x3e8] ;  /* 0x0003e80001a07983 */ /* 0x000f220000300a00 */
[----:B0-----:R-:W-:Y:S01]  /*3280*/  IMAD.MOV.U32 R3, RZ, RZ, R249 ;  /* 0x000000ffff037224 */ /* 0x001fe200078e00f9 */
[----:B--2---:R-:W-:-:S04]  /*3290*/  IADD3 R134, P3, R144, UR60, RZ ;  /* 0x0000003c90867c10 */ /* 0x004fc8000ff7e0ff */
[----:B------:R-:W-:-:S05]  /*32a0*/  IADD3.X R135, R145, UR61, RZ, P3, !PT ;  /* 0x0000003d91877c10 */ /* 0x000fca0009ffe4ff */
[----:B------:R-:W2:Y:S01]  /*32b0*/  @P2 LDG.E.U16 R3, desc[UR6][R134.64] ;  /* 0x0000000686032981 */ /* 0x000ea2000c1e1500 */
[----:B---3--:R-:W-:Y:S02]  /*32c0*/  IADD3 R248, P1, R158, UR60, RZ ;  /* 0x0000003c9ef87c10 */ /* 0x008fe4000ff3e0ff */
[----:B------:R-:W-:Y:S02]  /*32d0*/  PRMT R155, RZ, 0x7610, R155 ;  /* 0x00007610ff9b7816 */ /* 0x000fe4000000009b */
[----:B------:R-:W-:Y:S02]  /*32e0*/  PRMT R154, RZ, 0x7610, R154 ;  /* 0x00007610ff9a7816 */ /* 0x000fe4000000009a */
[----:B------:R-:W-:Y:S01]  /*32f0*/  IADD3 R2, P3, R250, UR60, RZ ;  /* 0x0000003cfa027c10 */ /* 0x000fe2000ff7e0ff */
[----:B----4-:R-:W-:Y:S04]  /*3300*/  STL [R1+0x150], R148 ;  /* 0x0001509401007387 */ /* 0x010fe80000100800 */
[----:B------:R0:W-:Y:S04]  /*3310*/  STL [R1+0x154], R149 ;  /* 0x0001549501007387 */ /* 0x0001e80000100800 */
[----:B0-----:R-:W3:Y:S04]  /*3320*/  LDL.64 R148, [R1+0x78] ;  /* 0x0000780001947983 */ /* 0x001ee80000100a00 */
[----:B------:R-:W-:Y:S04]  /*3330*/  STL [R1+0x14c], R156 ;  /* 0x00014c9c01007387 */ /* 0x000fe80000100800 */
[----:B------:R0:W-:Y:S04]  /*3340*/  STL [R1+0x158], R157 ;  /* 0x0001589d01007387 */ /* 0x0001e80000100800 */
[----:B------:R-:W4:Y:S04]  /*3350*/  LDL.64 R144, [R1+0x88] ;  /* 0x0000880001907983 */ /* 0x000f280000100a00 */
[----:B0-----:R-:W4:Y:S04]  /*3360*/  LDL.64 R156, [R1+0x90] ;  /* 0x00009000019c7983 */ /* 0x001f280000100a00 */
[----:B------:R0:W-:Y:S02]  /*3370*/  STL.S16 [R1+0x144], R249 ;  /* 0x000144f901007387 */ /* 0x0001e40000100600 */
[----:B0-----:R-:W-:-:S02]  /*3380*/  IADD3.X R249, R159, UR61, RZ, P1, !PT ;  /* 0x0000003d9ff97c10 */ /* 0x001fc40008ffe4ff */
[----:B------:R-:W4:Y:S04]  /*3390*/  LDL.LU.64 R158, [R1+0x3e0] ;  /* 0x0003e000019e7983 */ /* 0x000f280000300a00 */
[----:B------:R0:W4:Y:S02]  /*33a0*/  @P2 LDG.E.U16 R155, desc[UR6][R248.64] ;  /* 0x00000006f89b2981 */ /* 0x000124000c1e1500 */
[----:B0-----:R-:W-:Y:S02]  /*33b0*/  IMAD.MOV.U32 R249, RZ, RZ, R154 ;  /* 0x000000fffff97224 */ /* 0x001fe400078e009a */
[----:B--2---:R0:W-:Y:S02]  /*33c0*/  @P2 STL [R1+0x144], R3 ;  /* 0x0001440301002387 */ /* 0x0041e40000100800 */
[----:B0-----:R-:W-:-:S02]  /*33d0*/  IADD3.X R3, R251, UR61, RZ, P3, !PT ;  /* 0x0000003dfb037c10 */ /* 0x001fc40009ffe4ff */
[----:B------:R-:W-:Y:S01]  /*33e0*/  ISETP.GT.AND P1, PT, R0, 0xb, PT ;  /* 0x0000000b0000780c */ /* 0x000fe20003f24270 */
[----:B------:R-:W2:Y:S04]  /*33f0*/  LDL.LU.64 R250, [R1+0x3d8] ;  /* 0x0003d80001fa7983 */ /* 0x000ea80000300a00 */
[----:B------:R3:W2:Y:S04]  /*3400*/  @P2 LDG.E.U16 R249, desc[UR6][R2.64] ;  /* 0x0000000602f92981 */ /* 0x0006a8000c1e1500 */
[----:B------:R-:W-:Y:S01]  /*3410*/  STL.S16 [R1+0x140], R154 ;  /* 0x0001409a01007387 */ /* 0x000fe20000100600 */
[----:B------:R-:W-:-:S02]  /*3420*/  PRMT R99, RZ, 0x7610, R99 ;  /* 0x00007610ff637816 */ /* 0x000fc40000000063 */
[----:B------:R-:W-:Y:S01]  /*3430*/  PRMT R108, RZ, 0x7610, R108 ;  /* 0x00007610ff6c7816 */ /* 0x000fe2000000006c */
[----:B---3--:R-:W-:Y:S01]  /*3440*/  IMAD.MOV.U32 R3, RZ, RZ, R149 ;  /* 0x000000ffff037224 */ /* 0x008fe200078e0095 */
[----:B------:R-:W-:Y:S01]  /*3450*/  IADD3 R134, P4, R148, UR60, RZ ;  /* 0x0000003c94867c10 */ /* 0x000fe2000ff9e0ff */
[----:B------:R-:W-:-:S03]  /*3460*/  IMAD.MOV.U32 R2, RZ, RZ, R148 ;  /* 0x000000ffff027224 */ /* 0x000fc600078e0094 */
[----:B------:R-:W-:Y:S02]  /*3470*/  IADD3.X R135, R3, UR61, RZ, P4, !PT ;  /* 0x0000003d03877c10 */ /* 0x000fe4000a7fe4ff */
[----:B----4-:R-:W-:Y:S02]  /*3480*/  IADD3 R2, P4, R144, UR60, RZ ;  /* 0x0000003c90027c10 */ /* 0x010fe4000ff9e0ff */
[----:B------:R-:W-:Y:S02]  /*3490*/  IADD3 R248, P3, R156, UR60, RZ ;  /* 0x0000003c9cf87c10 */ /* 0x000fe4000ff7e0ff */
[----:B------:R-:W-:-:S05]  /*34a0*/  IADD3.X R3, R145, UR61, RZ, P4, !PT ;  /* 0x0000003d91037c10 */ /* 0x000fca000a7fe4ff */
[----:B------:R0:W3:Y:S04]  /*34b0*/  @P1 LDG.E.U16 R108, desc[UR6][R2.64] ;  /* 0x00000006026c1981 */ /* 0x0000e8000c1e1500 */
[----:B------:R1:W-:Y:S04]  /*34c0*/  STL [R1+0x148], R155 ;  /* 0x0001489b01007387 */ /* 0x0003e80000100800 */
[----:B------:R-:W0:Y:S04]  /*34d0*/  LDL.64 R148, [R1+0x98] ;  /* 0x0000980001947983 */ /* 0x000e280000100a00 */
[----:B-1----:R-:W4:Y:S04]  /*34e0*/  LDL.64 R154, [R1+0x80] ;  /* 0x00008000019a7983 */ /* 0x002f280000100a00 */
[----:B--2---:R1:W-:Y:S04]  /*34f0*/  @P2 STL [R1+0x140], R249 ;  /* 0x000140f901002387 */ /* 0x0043e80000100800 */
[----:B------:R-:W2:Y:S01]  /*3500*/  LDL.64 R144, [R1+0xb0] ;  /* 0x0000b00001907983 */ /* 0x000ea20000100a00 */
[----:B-1----:R-:W-:-:S03]  /*3510*/  IADD3.X R249, R157, UR61, RZ, P3, !PT ;  /* 0x0000003d9df97c10 */ /* 0x002fc60009ffe4ff */
[----:B------:R-:W3:Y:S04]  /*3520*/  LDL.64 R156, [R1+0xa8] ;  /* 0x0000a800019c7983 */ /* 0x000ee80000100a00 */
[----:B------:R-:W3:Y:S01]  /*3530*/  @P1 LDG.E.U16 R99, desc[UR6][R248.64] ;  /* 0x00000006f8631981 */ /* 0x000ee2000c1e1500 */
[----:B------:R-:W-:Y:S02]  /*3540*/  PRMT R153, RZ, 0x7610, R153 ;  /* 0x00007610ff997816 */ /* 0x000fe40000000099 */
[----:B------:R-:W-:-:S04]  /*3550*/  PRMT R109, RZ, 0x7610, R109 ;  /* 0x00007610ff6d7816 */ /* 0x000fc8000000006d */
[----:B------:R4:W3:Y:S01]  /*3560*/  @P2 LDG.E.U16 R153, desc[UR6][R134.64] ;  /* 0x0000000686992981 */ /* 0x0008e2000c1e1500 */
[----:B------:R-:W-:Y:S02]  /*3570*/  PRMT R152, RZ, 0x7610, R152 ;  /* 0x00007610ff987816 */ /* 0x000fe40000000098 */
[----:B------:R-:W-:Y:S02]  /*3580*/  PRMT R150, RZ, 0x7610, R150 ;  /* 0x00007610ff967816 */ /* 0x000fe40000000096 */
[----:B------:R-:W-:Y:S02]  /*3590*/  PRMT R151, RZ, 0x7610, R151 ;  /* 0x00007610ff977816 */ /* 0x000fe40000000097 */
[----:B0-----:R-:W-:Y:S02]  /*35a0*/  IADD3 R2, P3, R148, UR60, RZ ;  /* 0x0000003c94027c10 */ /* 0x001fe4000ff7e0ff */
[----:B----4-:R-:W-:Y:S02]  /*35b0*/  IADD3 R134, P2, R154, UR60, RZ ;  /* 0x0000003c9a867c10 */ /* 0x010fe4000ff5e0ff */
[----:B------:R-:W-:-:S02]  /*35c0*/  IADD3.X R3, R149, UR61, RZ, P3, !PT ;  /* 0x0000003d95037c10 */ /* 0x000fc40009ffe4ff */
[----:B------:R-:W-:Y:S02]  /*35d0*/  IADD3.X R135, R155, UR61, RZ, P2, !PT ;  /* 0x0000003d9b877c10 */ /* 0x000fe400097fe4ff */
[----:B------:R-:W-:Y:S01]  /*35e0*/  ISETP.GT.AND P2, PT, R0, 0xc, PT ;  /* 0x0000000c0000780c */ /* 0x000fe20003f44270 */
[----:B------:R-:W4:Y:S04]  /*35f0*/  @P1 LDG.E.U16 R152, desc[UR6][R2.64] ;  /* 0x0000000602981981 */ /* 0x000f28000c1e1500 */
[----:B------:R2:W4:Y:S02]  /*3600*/  @P1 LDG.E.U16 R109, desc[UR6][R134.64] ;  /* 0x00000006866d1981 */ /* 0x000524000c1e1500 */
[----:B--2---:R-:W-:Y:S02]  /*3610*/  IADD3 R134, P3, R144, UR60, RZ ;  /* 0x0000003c90867c10 */ /* 0x004fe4000ff7e0ff */
[----:B---3--:R-:W-:Y:S01]  /*3620*/  IADD3 R248, P1, R156, UR60, RZ ;  /* 0x0000003c9cf87c10 */ /* 0x008fe2000ff3e0ff */
[----:B------:R-:W-:Y:S04]  /*3630*/  STL [R1+0x32c], R99 ;  /* 0x00032c6301007387 */ /* 0x000fe80000100800 */
[----:B------:R-:W-:Y:S04]  /*3640*/  STL [R1+0x330], R108 ;  /* 0x0003306c01007387 */ /* 0x000fe80000100800 */
[----:B------:R-:W2:Y:S01]  /*3650*/  LDL.64 R154, [R1+0xa0] ;  /* 0x0000a000019a7983 */ /* 0x000ea20000100a00 */
[----:B------:R-:W-:-:S03]  /*3660*/  IADD3.X R249, R157, UR61, RZ, P1, !PT ;  /* 0x0000003d9df97c10 */ /* 0x000fc60008ffe4ff */
[----:B------:R-:W3:Y:S01]  /*3670*/  LDL.64 R148, [R1+0xb8] ;  /* 0x0000b80001947983 */ /* 0x000ee20000100a00 */
[----:B------:R-:W-:-:S03]  /*3680*/  IADD3.X R135, R145, UR61, RZ, P3, !PT ;  /* 0x0000003d91877c10 */ /* 0x000fc60009ffe4ff */
[----:B------:R-:W3:Y:S04]  /*3690*/  @P2 LDG.E.U16 R150, desc[UR6][R248.64] ;  /* 0x00000006f8962981 */ /* 0x000ee8000c1e1500 */
[----:B------:R2:W3:Y:S01]  /*36a0*/  @P2 LDG.E.U16 R151, desc[UR6][R134.64] ;  /* 0x0000000686972981 */ /* 0x0004e2000c1e1500 */
[----:B------:R-:W-:Y:S02]  /*36b0*/  PRMT R146, RZ, 0x7610, R146 ;  /* 0x00007610ff927816 */ /* 0x000fe40000000092 */
[----:B------:R-:W-:Y:S01]  /*36c0*/  PRMT R147, RZ, 0x7610, R147 ;  /* 0x00007610ff937816 */ /* 0x000fe20000000093 */
[----:B----4-:R-:W-:Y:S04]  /*36d0*/  STL [R1+0x334], R109 ;  /* 0x0003346d01007387 */ /* 0x010fe80000100800 */
[----:B------:R-:W-:Y:S04]  /*36e0*/  STL [R1+0x138], R152 ;  /* 0x0001389801007387 */ /* 0x000fe80000100800 */
[----:B------:R0:W-:Y:S04]  /*36f0*/  STL [R1+0x13c], R153 ;  /* 0x00013c9901007387 */ /* 0x0001e80000100800 */
[----:B------:R-:W4:Y:S04]  /*3700*/  LDL.64 R144, [R1+0xc8] ;  /* 0x0000c80001907983 */ /* 0x000f280000100a00 */
[----:B0-----:R-:W4:Y:S04]  /*3710*/  LDL.64 R152, [R1+0xd0] ;  /* 0x0000d00001987983 */ /* 0x001f280000100a00 */
[----:B------:R-:W4:Y:S01]  /*3720*/  LDL.LU.64 R156, [R1+0x3d0] ;  /* 0x0003d000019c7983 */ /* 0x000f220000300a00 */
[----:B--2---:R-:W-:Y:S01]  /*3730*/  IMAD.MOV.U32 R135, RZ, RZ, R155 ;  /* 0x000000ffff877224 */ /* 0x004fe200078e009b */
[----:B------:R-:W-:Y:S01]  /*3740*/  IADD3 R2, P3, R154, UR60, RZ ;  /* 0x0000003c9a027c10 */ /* 0x000fe2000ff7e0ff */
[----:B------:R-:W-:Y:S01]  /*3750*/  IMAD.MOV.U32 R134, RZ, RZ, R154 ;  /* 0x000000ffff867224 */ /* 0x000fe200078e009a */
[----:B---3--:R-:W-:Y:S01]  /*3760*/  IADD3 R134, P4, R148, UR60, RZ ;  /* 0x0000003c94867c10 */ /* 0x008fe2000ff9e0ff */
[----:B------:R-:W2:Y:S01]  /*3770*/  LDL.LU.64 R154, [R1+0x3c8] ;  /* 0x0003c800019a7983 */ /* 0x000ea20000300a00 */
[----:B------:R-:W-:-:S02]  /*3780*/  IADD3.X R3, R135, UR61, RZ, P3, !PT ;  /* 0x0000003d87037c10 */ /* 0x000fc40009ffe4ff */
[----:B------:R-:W-:Y:S01]  /*3790*/  IADD3.X R135, R149, UR61, RZ, P4, !PT ;  /* 0x0000003d95877c10 */ /* 0x000fe2000a7fe4ff */
[----:B------:R-:W-:Y:S04]  /*37a0*/  STL [R1+0x134], R150 ;  /* 0x0001349601007387 */ /* 0x000fe80000100800 */
[----:B------:R0:W-:Y:S04]  /*37b0*/  STL [R1+0x130], R151 ;  /* 0x0001309701007387 */ /* 0x0001e80000100800 */
[----:B------:R-:W3:Y:S04]  /*37c0*/  @P2 LDG.E.U16 R146, desc[UR6][R134.64] ;  /* 0x0000000686922981 */ /* 0x000ee8000c1e1500 */
[----:B------:R4:W2:Y:S04]  /*37d0*/  @P2 LDG.E.U16 R147, desc[UR6][R2.64] ;  /* 0x0000000602932981 */ /* 0x0008a8000c1e1500 */
[----:B0-----:R-:W2:Y:S04]  /*37e0*/  LDL.64 R150, [R1+0xc0] ;  /* 0x0000c00001967983 */ /* 0x001ea80000100a00 */
[----:B------:R-:W2:Y:S01]  /*37f0*/  LDL.64 R148, [R1+0xd8] ;  /* 0x0000d80001947983 */ /* 0x000ea20000100a00 */
[----:B------:R-:W-:-:S02]  /*3800*/  ISETP.GT.AND P1, PT, R0, 0xd, PT ;  /* 0x0000000d0000780c */ /* 0x000fc40003f24270 */
[----:B------:R-:W-:Y:S02]  /*3810*/  PRMT R97, RZ, 0x7610, R97 ;  /* 0x00007610ff617816 */ /* 0x000fe40000000061 */
[----:B------:R-:W-:Y:S02]  /*3820*/  PRMT R102, RZ, 0x7610, R102 ;  /* 0x00007610ff667816 */ /* 0x000fe40000000066 */
[----:B------:R-:W-:Y:S02]  /*3830*/  PRMT R96, RZ, 0x7610, R96 ;  /* 0x00007610ff607816 */ /* 0x000fe40000000060 */
[----:B------:R-:W-:Y:S02]  /*3840*/  PRMT R103, RZ, 0x7610, R103 ;  /* 0x00007610ff677816 */ /* 0x000fe40000000067 */
[----:B----4-:R-:W-:Y:S02]  /*3850*/  IADD3 R2, P4, R144, UR60, RZ ;  /* 0x0000003c90027c10 */ /* 0x010fe4000ff9e0ff */
[----:B------:R-:W-:-:S02]  /*3860*/  IADD3 R248, P3, R152, UR60, RZ ;  /* 0x0000003c98f87c10 */ /* 0x000fc4000ff7e0ff */
[----:B------:R-:W-:Y:S02]  /*3870*/  IADD3.X R3, R145, UR61, RZ, P4, !PT ;  /* 0x0000003d91037c10 */ /* 0x000fe4000a7fe4ff */
[----:B------:R-:W-:Y:S02]  /*3880*/  IADD3.X R249, R153, UR61, RZ, P3, !PT ;  /* 0x0000003d99f97c10 */ /* 0x000fe40009ffe4ff */
[----:B------:R-:W4:Y:S04]  /*3890*/  LDL.LU.64 R152, [R1+0x3c0] ;  /* 0x0003c00001987983 */ /* 0x000f280000300a00 */
[----:B------:R0:W4:Y:S04]  /*38a0*/  @P1 LDG.E.U16 R97, desc[UR6][R2.64] ;  /* 0x0000000602611981 */ /* 0x000128000c1e1500 */
[----:B------:R-:W4:Y:S04]  /*38b0*/  @P1 LDG.E.U16 R102, desc[UR6][R248.64] ;  /* 0x00000006f8661981 */ /* 0x000f28000c1e1500 */
[----:B---3--:R-:W-:Y:S04]  /*38c0*/  STL [R1+0x128], R146 ;  /* 0x0001289201007387 */ /* 0x008fe80000100800 */
[----:B--2---:R1:W-:Y:S01]  /*38d0*/  STL [R1+0x12c], R147 ;  /* 0x00012c9301007387 */ /* 0x0043e20000100800 */
[----:B------:R-:W-:-:S03]  /*38e0*/  IADD3 R134, P2, R150, UR60, RZ ;  /* 0x0000003c96867c10 */ /* 0x000fc6000ff5e0ff */
[----:B------:R-:W2:Y:S01]  /*38f0*/  LDL.64 R248, [R1+0xf0] ;  /* 0x0000f00001f87983 */ /* 0x000ea20000100a00 */
[----:B0-----:R-:W-:-:S03]  /*3900*/  IADD3 R2, P3, R148, UR60, RZ ;  /* 0x0000003c94027c10 */ /* 0x001fc6000ff7e0ff */
[----:B------:R-:W3:Y:S01]  /*3910*/  LDL.64 R144, [R1+0xe0] ;  /* 0x0000e00001907983 */ /* 0x000ee20000100a00 */
[----:B------:R-:W-:Y:S02]  /*3920*/  IADD3.X R135, R151, UR61, RZ, P2, !PT ;  /* 0x0000003d97877c10 */ /* 0x000fe400097fe4ff */
[----:B------:R-:W-:Y:S01]  /*3930*/  IADD3.X R3, R149, UR61, RZ, P3, !PT ;  /* 0x0000003d95037c10 */ /* 0x000fe20009ffe4ff */
[----:B-1----:R-:W3:Y:S04]  /*3940*/  LDL.64 R146, [R1+0xe8] ;  /* 0x0000e80001927983 */ /* 0x002ee80000100a00 */
[----:B------:R2:W3:Y:S04]  /*3950*/  @P1 LDG.E.U16 R96, desc[UR6][R134.64] ;  /* 0x0000000686601981 */ /* 0x0004e8000c1e1500 */
[----:B------:R3:W3:Y:S01]  /*3960*/  @P1 LDG.E.U16 R103, desc[UR6][R2.64] ;  /* 0x0000000602671981 */ /* 0x0006e2000c1e1500 */
[----:B------:R-:W-:-:S02]  /*3970*/  ISETP.GT.AND P2, PT, R0, 0xe, PT ;  /* 0x0000000e0000780c */ /* 0x000fc40003f44270 */
[----:B------:R-:W-:Y:S01]  /*3980*/  PRMT R22, RZ, 0x7610, R22 ;  /* 0x00007610ff167816 */ /* 0x000fe20000000016 */
[----:B----4-:R-:W-:Y:S04]  /*3990*/  STL [R1+0x2e4], R102 ;  /* 0x0002e46601007387 */ /* 0x010fe80000100800 */
[----:B------:R-:W-:Y:S04]  /*39a0*/  STL [R1+0x2e8], R97 ;  /* 0x0002e86101007387 */ /* 0x000fe80000100800 */
[----:B------:R-:W4:Y:S04]  /*39b0*/  LDL.LU.64 R150, [R1+0x3b8] ;  /* 0x0003b80001967983 */ /* 0x000f280000300a00 */
[----:B------:R-:W4:Y:S01]  /*39c0*/  LDL.LU.64 R148, [R1+0x3b0] ;  /* 0x0003b00001947983 */ /* 0x000f220000300a00 */
[----:B--2---:R-:W-:-:S04]  /*39d0*/  IADD3 R134, P3, R248, UR60, RZ ;  /* 0x0000003cf8867c10 */ /* 0x004fc8000ff7e0ff */
[----:B------:R-:W-:Y:S02]  /*39e0*/  IADD3.X R135, R249, UR61, RZ, P3, !PT ;  /* 0x0000003df9877c10 */ /* 0x000fe40009ffe4ff */
[----:B---3--:R-:W-:-:S03]  /*39f0*/  IADD3 R2, P1, R146, UR60, RZ ;  /* 0x0000003c92027c10 */ /* 0x008fc6000ff3e0ff */
[----:B------:R-:W2:Y:S01]  /*3a00*/  @P2 LDG.E.U16 R22, desc[UR6][R134.64] ;  /* 0x0000000686162981 */ /* 0x000ea2000c1e1500 */
[----:B------:R-:W-:-:S03]  /*3a10*/  IADD3.X R3, R147, UR61, RZ, P1, !PT ;  /* 0x0000003d93037c10 */ /* 0x000fc60008ffe4ff */
[----:B------:R-:W-:Y:S04]  /*3a20*/  STL [R1+0x2ec], R96 ;  /* 0x0002ec6001007387 */ /* 0x000fe80000100800 */
[----:B------:R-:W-:Y:S04]  /*3a30*/  STL [R1+0x2f0], R103 ;  /* 0x0002f06701007387 */ /* 0x000fe80000100800 */
[----:B------:R-:W3:Y:S04]  /*3a40*/  LDL.LU.64 R146, [R1+0x3a8] ;  /* 0x0003a80001927983 */ /* 0x000ee80000300a00 */
[----:B------:R-:W4:Y:S01]  /*3a50*/  LDL.64 R134, [R1+0xf8] ;  /* 0x0000f80001867983 */ /* 0x000f220000100a00 */
[----:B------:R-:W-:-:S02]  /*3a60*/  PRMT R93, RZ, 0x7610, R93 ;  /* 0x00007610ff5d7816 */ /* 0x000fc4000000005d */
[----:B------:R-:W-:Y:S02]  /*3a70*/  IADD3 R248, P3, R144, UR60, RZ ;  /* 0x0000003c90f87c10 */ /* 0x000fe4000ff7e0ff */
[----:B------:R-:W-:Y:S02]  /*3a80*/  ISETP.GT.AND P1, PT, R0, 0xf, PT ;  /* 0x0000000f0000780c */ /* 0x000fe40003f24270 */
[----:B------:R-:W3:Y:S01]  /*3a90*/  @P2 LDG.E.U16 R93, desc[UR6][R2.64] ;  /* 0x00000006025d2981 */ /* 0x000ee2000c1e1500 */
[----:B------:R-:W-:Y:S02]  /*3aa0*/  PRMT R92, RZ, 0x7610, R92 ;  /* 0x00007610ff5c7816 */ /* 0x000fe4000000005c */
[----:B------:R-:W-:Y:S02]  /*3ab0*/  IADD3.X R249, R145, UR61, RZ, P3, !PT ;  /* 0x0000003d91f97c10 */ /* 0x000fe40009ffe4ff */
[----:B------:R-:W-:Y:S02]  /*3ac0*/  PRMT R23, RZ, 0x7610, R23 ;  /* 0x00007610ff177816 */ /* 0x000fe40000000017 */
[----:B------:R-:W-:Y:S01]  /*3ad0*/  IADD3 RZ, P3, R112, UR60, RZ ;  /* 0x0000003c70ff7c10 */ /* 0x000fe2000ff7e0ff */
[----:B------:R0:W3:Y:S01]  /*3ae0*/  @P2 LDG.E.U16 R92, desc[UR6][R248.64] ;  /* 0x00000006f85c2981 */ /* 0x0000e2000c1e1500 */
[----:B------:R-:W-:-:S02]  /*3af0*/  PRMT R12, RZ, 0x7610, R12 ;  /* 0x00007610ff0c7816 */ /* 0x000fc4000000000c */
[----:B------:R-:W-:Y:S02]  /*3b00*/  PRMT R13, RZ, 0x7610, R13 ;  /* 0x00007610ff0d7816 */ /* 0x000fe4000000000d */
[----:B------:R-:W-:Y:S02]  /*3b10*/  PRMT R6, RZ, 0x7610, R6 ;  /* 0x00007610ff067816 */ /* 0x000fe40000000006 */
[----:B------:R-:W-:Y:S02]  /*3b20*/  PRMT R7, RZ, 0x7610, R7 ;  /* 0x00007610ff077816 */ /* 0x000fe40000000007 */
[----:B0-----:R-:W-:Y:S02]  /*3b30*/  PRMT R248, RZ, 0x7610, R248 ;  /* 0x00007610fff87816 */ /* 0x001fe400000000f8 */
[----:B----4-:R-:W-:-:S04]  /*3b40*/  IADD3 R2, P4, R134, UR60, RZ ;  /* 0x0000003c86027c10 */ /* 0x010fc8000ff9e0ff */
[----:B------:R-:W-:Y:S01]  /*3b50*/  IADD3.X R3, R135, UR61, RZ, P4, !PT ;  /* 0x0000003d87037c10 */ /* 0x000fe2000a7fe4ff */
[----:B------:R-:W-:Y:S01]  /*3b60*/  VIADD R134, R112, UR60 ;  /* 0x0000003c70867c36 */ /* 0x000fe20008000000 */
[----:B------:R-:W-:Y:S02]  /*3b70*/  IADD3.X R135, R113, UR61, RZ, P3, !PT ;  /* 0x0000003d71877c10 */ /* 0x000fe40009ffe4ff */
[----:B------:R-:W-:Y:S01]  /*3b80*/  IADD3 RZ, P3, R114, UR60, RZ ;  /* 0x0000003c72ff7c10 */ /* 0x000fe2000ff7e0ff */
[----:B------:R0:W4:Y:S01]  /*3b90*/  @P2 LDG.E.U16 R23, desc[UR6][R2.64] ;  /* 0x0000000602172981 */ /* 0x000122000c1e1500 */
[----:B------:R-:W-:-:S03]  /*3ba0*/  IADD3 RZ, P2, R116, UR60, RZ ;  /* 0x0000003c74ff7c10 */ /* 0x000fc6000ff5e0ff */
[----:B------:R1:W4:Y:S01]  /*3bb0*/  @P1 LDG.E.U16 R12, desc[UR6][R134.64] ;  /* 0x00000006860c1981 */ /* 0x000322000c1e1500 */
[----:B------:R-:W-:Y:S01]  /*3bc0*/  IADD3 RZ, P4, R118, UR60, RZ ;  /* 0x0000003c76ff7c10 */ /* 0x000fe2000ff9e0ff */
[----:B0-----:R-:W-:Y:S01]  /*3bd0*/  VIADD R2, R114, UR60 ;  /* 0x0000003c72027c36 */ /* 0x001fe20008000000 */
[----:B------:R-:W-:Y:S02]  /*3be0*/  IADD3.X R3, R115, UR61, RZ, P3, !PT ;  /* 0x0000003d73037c10 */ /* 0x000fe40009ffe4ff */
[----:B-1----:R-:W-:Y:S01]  /*3bf0*/  IADD3.X R135, R117, UR61, RZ, P2, !PT ;  /* 0x0000003d75877c10 */ /* 0x002fe200097fe4ff */
[----:B------:R-:W-:Y:S01]  /*3c00*/  VIADD R134, R116, UR60 ;  /* 0x0000003c74867c36 */ /* 0x000fe20008000000 */
[----:B------:R-:W-:Y:S01]  /*3c10*/  ISETP.GT.AND P2, PT, R0, 0x10, PT ;  /* 0x000000100000780c */ /* 0x000fe20003f44270 */
[----:B------:R0:W4:Y:S01]  /*3c20*/  @P1 LDG.E.U16 R13, desc[UR6][R2.64] ;  /* 0x00000006020d1981 */ /* 0x000122000c1e1500 */
[----:B------:R-:W-:-:S03]  /*3c30*/  IADD3 RZ, P3, R120, UR60, RZ ;  /* 0x0000003c78ff7c10 */ /* 0x000fc6000ff7e0ff */
[----:B------:R1:W4:Y:S01]  /*3c40*/  @P1 LDG.E.U16 R6, desc[UR6][R134.64] ;  /* 0x0000000686061981 */ /* 0x000322000c1e1500 */
[----:B0-----:R-:W-:Y:S01]  /*3c50*/  VIADD R2, R118, UR60 ;  /* 0x0000003c76027c36 */ /* 0x001fe20008000000 */
[----:B------:R-:W-:Y:S01]  /*3c60*/  IADD3.X R3, R119, UR61, RZ, P4, !PT ;  /* 0x0000003d77037c10 */ /* 0x000fe2000a7fe4ff */
[----:B-1----:R-:W-:Y:S01]  /*3c70*/  VIADD R134, R120, UR60 ;  /* 0x0000003c78867c36 */ /* 0x002fe20008000000 */
[----:B------:R-:W-:-:S03]  /*3c80*/  IADD3.X R135, R121, UR61, RZ, P3, !PT ;  /* 0x0000003d79877c10 */ /* 0x000fc60009ffe4ff */
[----:B------:R-:W4:Y:S04]  /*3c90*/  @P1 LDG.E.U16 R7, desc[UR6][R2.64] ;  /* 0x0000000602071981 */ /* 0x000f28000c1e1500 */
[----:B------:R0:W4:Y:S04]  /*3ca0*/  @P2 LDG.E.U16 R248, desc[UR6][R134.64] ;  /* 0x0000000686f82981 */ /* 0x000128000c1e1500 */
[----:B--2---:R-:W-:Y:S04]  /*3cb0*/  STL [R1+0x2f4], R22 ;  /* 0x0002f41601007387 */ /* 0x004fe80000100800 */
[----:B------:R-:W2:Y:S04]  /*3cc0*/  LDL.LU.64 R144, [R1+0x3a0] ;  /* 0x0003a00001907983 */ /* 0x000ea80000300a00 */
[----:B---3--:R-:W-:Y:S04]  /*3cd0*/  STL [R1+0x2f8], R93 ;  /* 0x0002f85d01007387 */ /* 0x008fe80000100800 */
[----:B------:R-:W-:Y:S04]  /*3ce0*/  STL [R1+0x2fc], R92 ;  /* 0x0002fc5c01007387 */ /* 0x000fe80000100800 */
[----:B------:R-:W-:Y:S04]  /*3cf0*/  STL [R1+0x304], R112 ;  /* 0x0003047001007387 */ /* 0x000fe80000100800 */
[----:B------:R-:W-:Y:S01]  /*3d00*/  STL [R1+0x300], R113 ;  /* 0x0003007101007387 */ /* 0x000fe20000100800 */
[----:B0-----:R-:W-:Y:S01]  /*3d10*/  PRMT R135, RZ, 0x7610, R135 ;  /* 0x00007610ff877816 */ /* 0x001fe20000000087 */
[C---:B------:R-:W-:Y:S01]  /*3d20*/  VIADD R134, R124.reuse, UR60 ;  /* 0x0000003c7c867c36 */ /* 0x040fe20008000000 */
[----:B------:R-:W-:Y:S01]  /*3d30*/  IADD3 RZ, P1, R124, UR60, RZ ;  /* 0x0000003c7cff7c10 */ /* 0x000fe2000ff3e0ff */
        /* <DEDUP_REMOVED lines=15> */
[----:B------:R0:W-:Y:S04]  /*3e30*/  STL [R1+0x4], R248 ;  /* 0x000004f801007387 */ /* 0x0001e80000100800 */
[----:B0-----:R-:W3:Y:S04]  /*3e40*/  LDL.64 R248, [R1+0x108] ;  /* 0x0001080001f87983 */ /* 0x001ee80000100a00 */
[----:B------:R-:W-:Y:S04]  /*3e50*/  STL.S16 [R1], R135 ;  /* 0x0000008701007387 */ /* 0x000fe80000100600 */
[----:B------:R0:W-:Y:S04]  /*3e60*/  STL [R1+0x354], R124 ;  /* 0x0003547c01007387 */ /* 0x0001e80000100800 */
[----:B0-----:R-:W4:Y:S01]  /*3e70*/  LDL.LU R124, [R1] ;  /* 0x00000000017c7983 */ /* 0x001f220000300800 */
[C---:B------:R-:W-:Y:S01]  /*3e80*/  IADD3 RZ, P3, R122.reuse, UR60, RZ ;  /* 0x0000003c7aff7c10 */ /* 0x040fe2000ff7e0ff */
[----:B------:R-:W-:Y:S01]  /*3e90*/  VIADD R2, R122, UR60 ;  /* 0x0000003c7a027c36 */ /* 0x000fe20008000000 */
[----:B------:R-:W-:-:S02]  /*3ea0*/  PRMT R122, RZ, 0x7610, R122 ;  /* 0x00007610ff7a7816 */ /* 0x000fc4000000007a */
[----:B------:R-:W-:Y:S02]  /*3eb0*/  IADD3.X R3, R123, UR61, RZ, P3, !PT ;  /* 0x0000003d7b037c10 */ /* 0x000fe40009ffe4ff */
[----:B------:R-:W-:-:S05]  /*3ec0*/  IADD3.X R135, R125, UR61, RZ, P1, !PT ;  /* 0x0000003d7d877c10 */ /* 0x000fca0008ffe4ff */
[----:B------:R0:W2:Y:S04]  /*3ed0*/  @P2 LDG.E.U16 R122, desc[UR6][R134.64] ;  /* 0x00000006867a2981 */ /* 0x0000a8000c1e1500 */
[----:B----4-:R1:W4:Y:S01]  /*3ee0*/  @P2 LDG.E.U16 R124, desc[UR6][R2.64] ;  /* 0x00000006027c2981 */ /* 0x010322000c1e1500 */
[----:B------:R-:W-:Y:S02]  /*3ef0*/  IADD3 RZ, P4, R126, UR60, RZ ;  /* 0x0000003c7eff7c10 */ /* 0x000fe4000ff9e0ff */
[----:B------:R-:W-:Y:S01]  /*3f00*/  ISETP.GT.AND P1, PT, R0, 0x11, PT ;  /* 0x000000110000780c */ /* 0x000fe20003f24270 */
[----:B------:R-:W-:Y:S01]  /*3f10*/  STL [R1+0x350], R125 ;  /* 0x0003507d01007387 */ /* 0x000fe20000100800 */
[----:B------:R-:W-:Y:S02]  /*3f20*/  PRMT R119, RZ, 0x7610, R119 ;  /* 0x00007610ff777816 */ /* 0x000fe40000000077 */
[C---:B------:R-:W-:Y:S01]  /*3f30*/  IADD3 RZ, P3, R128.reuse, UR60, RZ ;  /* 0x0000003c80ff7c10 */ /* 0x040fe2000ff7e0ff */
[----:B0-----:R-:W-:-:S02]  /*3f40*/  VIADD R134, R128, UR60 ;  /* 0x0000003c80867c36 */ /* 0x001fc40008000000 */
[----:B-1----:R-:W-:Y:S01]  /*3f50*/  VIADD R2, R126, UR60 ;  /* 0x0000003c7e027c36 */ /* 0x002fe20008000000 */
[----:B------:R-:W-:Y:S02]  /*3f60*/  IADD3.X R3, R127, UR61, RZ, P4, !PT ;  /* 0x0000003d7f037c10 */ /* 0x000fe4000a7fe4ff */
[----:B------:R-:W-:Y:S02]  /*3f70*/  IADD3.X R135, R129, UR61, RZ, P3, !PT ;  /* 0x0000003d81877c10 */ /* 0x000fe40009ffe4ff */
[----:B------:R-:W-:Y:S01]  /*3f80*/  IADD3 RZ, P3, R130, UR60, RZ ;  /* 0x0000003c82ff7c10 */ /* 0x000fe2000ff7e0ff */
[----:B------:R0:W3:Y:S01]  /*3f90*/  @P2 LDG.E.U16 R119, desc[UR6][R2.64] ;  /* 0x0000000602772981 */ /* 0x0000e2000c1e1500 */
[----:B------:R-:W-:Y:S02]  /*3fa0*/  IADD3 RZ, P2, R132, UR60, RZ ;  /* 0x0000003c84ff7c10 */ /* 0x000fe4000ff5e0ff */
[----:B------:R-:W-:Y:S01]  /*3fb0*/  PRMT R120, RZ, 0x7610, R120 ;  /* 0x00007610ff787816 */ /* 0x000fe20000000078 */
[----:B0-----:R-:W-:Y:S01]  /*3fc0*/  VIADD R2, R130, UR60 ;  /* 0x0000003c82027c36 */ /* 0x001fe20008000000 */
[----:B------:R-:W-:-:S02]  /*3fd0*/  IADD3.X R3, R131, UR61, RZ, P3, !PT ;  /* 0x0000003d83037c10 */ /* 0x000fc40009ffe4ff */
[----:B------:R-:W-:Y:S02]  /*3fe0*/  IADD3 RZ, P4, R246, UR60, RZ ;  /* 0x0000003cf6ff7c10 */ /* 0x000fe4000ff9e0ff */
[----:B------:R-:W-:Y:S02]  /*3ff0*/  PRMT R118, RZ, 0x7610, R118 ;  /* 0x00007610ff767816 */ /* 0x000fe40000000076 */
[----:B------:R-:W-:Y:S02]  /*4000*/  IADD3 RZ, P3, R244, UR60, RZ ;  /* 0x0000003cf4ff7c10 */ /* 0x000fe4000ff7e0ff */
[----:B------:R-:W-:Y:S02]  /*4010*/  PRMT R97, RZ, 0x7610, R97 ;  /* 0x00007610ff617816 */ /* 0x000fe40000000061 */
[----:B------:R-:W-:Y:S02]  /*4020*/  PRMT R96, RZ, 0x7610, R96 ;  /* 0x00007610ff607816 */ /* 0x000fe40000000060 */
[----:B------:R-:W-:-:S02]  /*4030*/  PRMT R93, RZ, 0x7610, R93 ;  /* 0x00007610ff5d7816 */ /* 0x000fc4000000005d */
[----:B------:R-:W-:Y:S02]  /*4040*/  PRMT R92, RZ, 0x7610, R92 ;  /* 0x00007610ff5c7816 */ /* 0x000fe4000000005c */
[----:B------:R-:W-:Y:S02]  /*4050*/  PRMT R6, RZ, 0x7610, R6 ;  /* 0x00007610ff067816 */ /* 0x000fe40000000006 */
[----:B------:R-:W-:Y:S02]  /*4060*/  PRMT R13, RZ, 0x7610, R13 ;  /* 0x00007610ff0d7816 */ /* 0x000fe4000000000d */
        /* <DEDUP_REMOVED lines=24> */
[----:B------:R-:W-:Y:S01]  /*41f0*/  PRMT R99, RZ, 0x7610, R99 ;  /* 0x00007610ff637816 */ /* 0x000fe20000000063 */
[----:B----4-:R0:W-:Y:S04]  /*4200*/  STL [R1+0x388], R124 ;  /* 0x0003887c01007387 */ /* 0x0101e80000100800 */
[----:B0-----:R-:W4:Y:S04]  /*4210*/  LDL.64 R124, [R1+0x100] ;  /* 0x00010000017c7983 */ /* 0x001f280000100a00 */
[----:B--2---:R-:W-:Y:S04]  /*4220*/  STL [R1+0x38c], R122 ;  /* 0x00038c7a01007387 */ /* 0x004fe80000100800 */
[----:B------:R-:W-:Y:S04]  /*4230*/  STL [R1+0x35c], R126 ;  /* 0x00035c7e01007387 */ /* 0x000fe80000100800 */
[----:B------:R-:W-:Y:S04]  /*4240*/  STL [R1+0x358], R127 ;  /* 0x0003587f01007387 */ /* 0x000fe80000100800 */
[----:B------:R0:W-:Y:S04]  /*4250*/  STL [R1+0x364], R128 ;  /* 0x0003648001007387 */ /* 0x0001e80000100800 */
[----:B------:R1:W-:Y:S01]  /*4260*/  STL [R1+0x360], R129 ;  /* 0x0003608101007387 */ /* 0x0003e20000100800 */
[----:B0-----:R-:W-:-:S02]  /*4270*/  PRMT R128, RZ, 0x7610, R128 ;  /* 0x00007610ff807816 */ /* 0x001fc40000000080 */
[----:B-1----:R-:W-:-:S04]  /*4280*/  PRMT R129, RZ, 0x7610, R129 ;  /* 0x00007610ff817816 */ /* 0x002fc80000000081 */
[----:B------:R0:W2:Y:S04]  /*4290*/  @P1 LDG.E.U16 R128, desc[UR6][R134.64] ;  /* 0x0000000686801981 */ /* 0x0000a8000c1e1500 */
[----:B------:R1:W4:Y:S01]  /*42a0*/  @P1 LDG.E.U16 R129, desc[UR6][R2.64] ;  /* 0x0000000602811981 */ /* 0x000322000c1e1500 */
[----:B0-----:R-:W-:Y:S01]  /*42b0*/  VIADD R134, R132, UR60 ;  /* 0x0000003c84867c36 */ /* 0x001fe20008000000 */
[----:B------:R-:W-:-:S05]  /*42c0*/  IADD3.X R135, R133, UR61, RZ, P2, !PT ;  /* 0x0000003d85877c10 */ /* 0x000fca00097fe4ff */
[----:B------:R0:W4:Y:S01]  /*42d0*/  @P1 LDG.E.U16 R120, desc[UR6][R134.64] ;  /* 0x0000000686781981 */ /* 0x000122000c1e1500 */
[----:B------:R-:W-:Y:S01]  /*42e0*/  ISETP.GT.AND P2, PT, R0, 0x12, PT ;  /* 0x000000120000780c */ /* 0x000fe20003f44270 */
[----:B-1----:R-:W-:Y:S01]  /*42f0*/  VIADD R2, R246, UR60 ;  /* 0x0000003cf6027c36 */ /* 0x002fe20008000000 */
[----:B------:R-:W-:-:S05]  /*4300*/  IADD3.X R3, R247, UR61, RZ, P4, !PT ;  /* 0x0000003df7037c10 */ /* 0x000fca000a7fe4ff */
[----:B------:R1:W4:Y:S01]  /*4310*/  @P1 LDG.E.U16 R118, desc[UR6][R2.64] ;  /* 0x0000000602761981 */ /* 0x000322000c1e1500 */
[----:B0-----:R-:W-:Y:S01]  /*4320*/  VIADD R134, R244, UR60 ;  /* 0x0000003cf4867c36 */ /* 0x001fe20008000000 */
[----:B------:R-:W-:Y:S02]  /*4330*/  IADD3.X R135, R245, UR61, RZ, P3, !PT ;  /* 0x0000003df5877c10 */ /* 0x000fe40009ffe4ff */
[----:B------:R-:W-:Y:S02]  /*4340*/  IADD3 RZ, P3, R242, UR60, RZ ;  /* 0x0000003cf2ff7c10 */ /* 0x000fe4000ff7e0ff */
[----:B------:R-:W-:Y:S01]  /*4350*/  IADD3 RZ, P1, R240, UR60, RZ ;  /* 0x0000003cf0ff7c10 */ /* 0x000fe2000ff3e0ff */
[----:B------:R0:W4:Y:S01]  /*4360*/  @P2 LDG.E.U16 R97, desc[UR6][R134.64] ;  /* 0x0000000686612981 */ /* 0x000122000c1e1500 */
[----:B-1----:R-:W-:Y:S01]  /*4370*/  VIADD R2, R242, UR60 ;  /* 0x0000003cf2027c36 */ /* 0x002fe20008000000 */
[----:B------:R-:W-:Y:S02]  /*4380*/  IADD3.X R3, R243, UR61, RZ, P3, !PT ;  /* 0x0000003df3037c10 */ /* 0x000fe40009ffe4ff */
[----:B------:R-:W-:-:S02]  /*4390*/  IADD3 RZ, P4, R238, UR60, RZ ;  /* 0x0000003ceeff7c10 */ /* 0x000fc4000ff9e0ff */
[----:B0-----:R-:W-:Y:S01]  /*43a0*/  IADD3.X R135, R241, UR61, RZ, P1, !PT ;  /* 0x0000003df1877c10 */ /* 0x001fe20008ffe4ff */
        /* <DEDUP_REMOVED lines=9> */
[----:B------:R0:W4:Y:S01]  /*4440*/  @P2 LDG.E.U16 R92, desc[UR6][R2.64] ;  /* 0x00000006025c2981 */ /* 0x000122000c1e1500 */
[----:B------:R-:W-:Y:S02]  /*4450*/  IADD3 RZ, P3, R234, UR60, RZ ;  /* 0x0000003ceaff7c10 */ /* 0x000fe4000ff7e0ff */
[----:B------:R-:W-:Y:S01]  /*4460*/  IADD3 RZ, P2, R232, UR60, RZ ;  /* 0x0000003ce8ff7c10 */ /* 0x000fe2000ff5e0ff */
[----:B------:R1:W4:Y:S01]  /*4470*/  @P1 LDG.E.U16 R6, desc[UR6][R134.64] ;  /* 0x0000000686061981 */ /* 0x000322000c1e1500 */
[----:B------:R-:W-:Y:S01]  /*4480*/  IADD3 RZ, P4, R230, UR60, RZ ;  /* 0x0000003ce6ff7c10 */ /* 0x000fe2000ff9e0ff */
[----:B0-----:R-:W-:Y:S01]  /*4490*/  VIADD R2, R234, UR60 ;  /* 0x0000003cea027c36 */ /* 0x001fe20008000000 */
[----:B------:R-:W-:Y:S02]  /*44a0*/  IADD3.X R3, R235, UR61, RZ, P3, !PT ;  /* 0x0000003deb037c10 */ /* 0x000fe40009ffe4ff */
[----:B-1----:R-:W-:Y:S02]  /*44b0*/  IADD3.X R135, R233, UR61, RZ, P2, !PT ;  /* 0x0000003de9877c10 */ /* 0x002fe400097fe4ff */
[----:B------:R-:W-:Y:S01]  /*44c0*/  ISETP.GT.AND P2, PT, R0, 0x14, PT ;  /* 0x000000140000780c */ /* 0x000fe20003f44270 */
[----:B------:R-:W-:Y:S01]  /*44d0*/  VIADD R134, R232, UR60 ;  /* 0x0000003ce8867c36 */ /* 0x000fe20008000000 */
        /* <DEDUP_REMOVED lines=13> */
[----:B------:R-:W-:Y:S01]  /*45b0*/  IADD3.X R3, R227, UR61, RZ, P3, !PT ;  /* 0x0000003de3037c10 */ /* 0x000fe20009ffe4ff */
[----:B-1----:R-:W-:Y:S01]  /*45c0*/  VIADD R134, R224, UR60 ;  /* 0x0000003ce0867c36 */ /* 0x002fe20008000000 */
[----:B------:R-:W-:-:S03]  /*45d0*/  IADD3.X R135, R225, UR61, RZ, P1, !PT ;  /* 0x0000003de1877c10 */ /* 0x000fc60008ffe4ff */
[----:B------:R0:W4:Y:S01]  /*45e0*/  @P2 LDG.E.U16 R19, desc[UR6][R2.64] ;  /* 0x0000000602132981 */ /* 0x000122000c1e1500 */
[----:B------:R-:W-:Y:S02]  /*45f0*/  IADD3 RZ, P3, R220, UR60, RZ ;  /* 0x0000003cdcff7c10 */ /* 0x000fe4000ff7e0ff */
[----:B------:R-:W-:Y:S01]  /*4600*/  ISETP.GT.AND P1, PT, R0, 0x15, PT ;  /* 0x000000150000780c */ /* 0x000fe20003f24270 */
[----:B------:R1:W4:Y:S01]  /*4610*/  @P2 LDG.E.U16 R16, desc[UR6][R134.64] ;  /* 0x0000000686102981 */ /* 0x000322000c1e1500 */
[----:B0-----:R-:W-:Y:S01]  /*4620*/  VIADD R2, R222, UR60 ;  /* 0x0000003cde027c36 */ /* 0x001fe20008000000 */
[----:B------:R-:W-:Y:S02]  /*4630*/  IADD3.X R3, R223, UR61, RZ, P4, !PT ;  /* 0x0000003ddf037c10 */ /* 0x000fe4000a7fe4ff */
[----:B-1----:R-:W-:Y:S02]  /*4640*/  IADD3.X R135, R221, UR61, RZ, P3, !PT ;  /* 0x0000003ddd877c10 */ /* 0x002fe40009ffe4ff */
[----:B------:R-:W-:Y:S01]  /*4650*/  IADD3 RZ, P3, R218, UR60, RZ ;  /* 0x0000003cdaff7c10 */ /* 0x000fe2000ff7e0ff */
[----:B------:R0:W4:Y:S01]  /*4660*/  @P2 LDG.E.U16 R94, desc[UR6][R2.64] ;  /* 0x00000006025e2981 */ /* 0x000122000c1e1500 */
[----:B------:R-:W-:Y:S01]  /*4670*/  VIADD R134, R220, UR60 ;  /* 0x0000003cdc867c36 */ /* 0x000fe20008000000 */
[----:B------:R-:W-:-:S02]  /*4680*/  IADD3 RZ, P2, R216, UR60, RZ ;  /* 0x0000003cd8ff7c10 */ /* 0x000fc4000ff5e0ff */
[----:B------:R-:W-:Y:S02]  /*4690*/  IADD3 RZ, P4, R214, UR60, RZ ;  /* 0x0000003cd6ff7c10 */ /* 0x000fe4000ff9e0ff */
[----:B------:R1:W4:Y:S01]  /*46a0*/  @P1 LDG.E.U16 R98, desc[UR6][R134.64] ;  /* 0x0000000686621981 */ /* 0x000322000c1e1500 */
[----:B0-----:R-:W-:Y:S01]  /*46b0*/  VIADD R2, R218, UR60 ;  /* 0x0000003cda027c36 */ /* 0x001fe20008000000 */
[----:B------:R-:W-:-:S05]  /*46c0*/  IADD3.X R3, R219, UR61, RZ, P3, !PT ;  /* 0x0000003ddb037c10 */ /* 0x000fca0009ffe4ff */
[----:B------:R0:W4:Y:S01]  /*46d0*/  @P1 LDG.E.U16 R104, desc[UR6][R2.64] ;  /* 0x0000000602681981 */ /* 0x000122000c1e1500 */
[----:B-1----:R-:W-:Y:S01]  /*46e0*/  VIADD R134, R216, UR60 ;  /* 0x0000003cd8867c36 */ /* 0x002fe20008000000 */
[----:B------:R-:W-:Y:S02]  /*46f0*/  IADD3.X R135, R217, UR61, RZ, P2, !PT ;  /* 0x0000003dd9877c10 */ /* 0x000fe400097fe4ff */
[----:B------:R-:W-:Y:S02]  /*4700*/  ISETP.GT.AND P2, PT, R0, 0x16, PT ;  /* 0x000000160000780c */ /* 0x000fe40003f44270 */
[----:B------:R-:W-:Y:S01]  /*4710*/  IADD3 RZ, P3, R212, UR60, RZ ;  /* 0x0000003cd4ff7c10 */ /* 0x000fe2000ff7e0ff */
[----:B------:R1:W4:Y:S01]  /*4720*/  @P1 LDG.E.U16 R105, desc[UR6][R134.64] ;  /* 0x0000000686691981 */ /* 0x000322000c1e1500 */
[----:B0-----:R-:W-:Y:S01]  /*4730*/  VIADD R2, R214, UR60 ;  /* 0x0000003cd6027c36 */ /* 0x001fe20008000000 */
[----:B------:R-:W-:-:S05]  /*4740*/  IADD3.X R3, R215, UR61, RZ, P4, !PT ;  /* 0x0000003dd7037c10 */ /* 0x000fca000a7fe4ff */
[----:B------:R0:W4:Y:S01]  /*4750*/  @P1 LDG.E.U16 R106, desc[UR6][R2.64] ;  /* 0x00000006026a1981 */ /* 0x000122000c1e1500 */
[----:B------:R-:W-:Y:S01]  /*4760*/  IADD3 RZ, P1, R208, UR60, RZ ;  /* 0x0000003cd0ff7c10 */ /* 0x000fe2000ff3e0ff */
[----:B-1----:R-:W-:Y:S01]  /*4770*/  VIADD R134, R212, UR60 ;  /* 0x0000003cd4867c36 */ /* 0x002fe20008000000 */
[----:B------:R-:W-:Y:S02]  /*4780*/  IADD3.X R135, R213, UR61, RZ, P3, !PT ;  /* 0x0000003dd5877c10 */ /* 0x000fe40009ffe4ff */
[----:B------:R-:W-:Y:S02]  /*4790*/  IADD3 RZ, P3, R210, UR60, RZ ;  /* 0x0000003cd2ff7c10 */ /* 0x000fe4000ff7e0ff */
[----:B------:R-:W-:Y:S01]  /*47a0*/  IADD3 RZ, P4, R206, UR60, RZ ;  /* 0x0000003cceff7c10 */ /* 0x000fe2000ff9e0ff */
[----:B------:R1:W4:Y:S01]  /*47b0*/  @P2 LDG.E.U16 R88, desc[UR6][R134.64] ;  /* 0x0000000686582981 */ /* 0x000322000c1e1500 */
[----:B0-----:R-:W-:Y:S01]  /*47c0*/  VIADD R2, R208, UR60 ;  /* 0x0000003cd0027c36 */ /* 0x001fe20008000000 */
[----:B------:R-:W-:-:S02]  /*47d0*/  IADD3.X R3, R209, UR61, RZ, P1, !PT ;  /* 0x0000003dd1037c10 */ /* 0x000fc40008ffe4ff */
[----:B------:R-:W-:-:S03]  /*47e0*/  ISETP.GT.AND P1, PT, R0, 0x17, PT ;  /* 0x000000170000780c */ /* 0x000fc60003f24270 */
[----:B------:R0:W4:Y:S01]  /*47f0*/  @P2 LDG.E.U16 R90, desc[UR6][R2.64] ;  /* 0x00000006025a2981 */ /* 0x000122000c1e1500 */
[----:B-1----:R-:W-:Y:S01]  /*4800*/  VIADD R134, R210, UR60 ;  /* 0x0000003cd2867c36 */ /* 0x002fe20008000000 */
[----:B------:R-:W-:Y:S02]  /*4810*/  IADD3.X R135, R211, UR61, RZ, P3, !PT ;  /* 0x0000003dd3877c10 */ /* 0x000fe40009ffe4ff */
[----:B------:R-:W-:-:S03]  /*4820*/  IADD3 RZ, P3, R204, UR60, RZ ;  /* 0x0000003cccff7c10 */ /* 0x000fc6000ff7e0ff */
        /* <DEDUP_REMOVED lines=21> */
[----:B-1----:R-:W-:Y:S01]  /*4980*/  VIADD R134, R196, UR60 ;  /* 0x0000003cc4867c36 */ /* 0x002fe20008000000 */
[----:B------:R-:W-:Y:S02]  /*4990*/  IADD3.X R135, R197, UR61, RZ, P3, !PT ;  /* 0x0000003dc5877c10 */ /* 0x000fe40009ffe4ff */
[----:B------:R-:W-:Y:S02]  /*49a0*/  IADD3 RZ, P3, R194, UR60, RZ ;  /* 0x0000003cc2ff7c10 */ /* 0x000fe4000ff7e0ff */
[----:B------:R-:W-:Y:S01]  /*49b0*/  IADD3 RZ, P1, R192, UR60, RZ ;  /* 0x0000003cc0ff7c10 */ /* 0x000fe2000ff3e0ff */
[----:B------:R1:W4:Y:S01]  /*49c0*/  @P2 LDG.E.U16 R12, desc[UR6][R134.64] ;  /* 0x00000006860c2981 */ /* 0x000322000c1e1500 */
[----:B0-----:R-:W-:Y:S01]  /*49d0*/  VIADD R2, R194, UR60 ;  /* 0x0000003cc2027c36 */ /* 0x001fe20008000000 */
[----:B------:R-:W-:Y:S02]  /*49e0*/  IADD3.X R3, R195, UR61, RZ, P3, !PT ;  /* 0x0000003dc3037c10 */ /* 0x000fe40009ffe4ff */
[----:B------:R-:W-:-:S02]  /*49f0*/  IADD3 RZ, P4, R190, UR60, RZ ;  /* 0x0000003cbeff7c10 */ /* 0x000fc4000ff9e0ff */
        /* <DEDUP_REMOVED lines=21> */
[----:B------:R-:W-:-:S02]  /*4b50*/  IADD3 RZ, P3, R180, UR60, RZ ;  /* 0x0000003cb4ff7c10 */ /* 0x000fc4000ff7e0ff */
[----:B------:R-:W-:Y:S01]  /*4b60*/  PRMT R127, RZ, 0x7610, R127 ;  /* 0x00007610ff7f7816 */ /* 0x000fe2000000007f */
[----:B------:R1:W4:Y:S01]  /*4b70*/  @P1 LDG.E.U16 R99, desc[UR6][R134.64] ;  /* 0x0000000686631981 */ /* 0x000322000c1e1500 */
[----:B------:R-:W-:Y:S01]  /*4b80*/  PRMT R22, RZ, 0x7610, R22 ;  /* 0x00007610ff167816 */ /* 0x000fe20000000016 */
[----:B0-----:R-:W-:Y:S01]  /*4b90*/  VIADD R2, R182, UR60 ;  /* 0x0000003cb6027c36 */ /* 0x001fe20008000000 */
[----:B------:R-:W-:Y:S02]  /*4ba0*/  IADD3.X R3, R183, UR61, RZ, P4, !PT ;  /* 0x0000003db7037c10 */ /* 0x000fe4000a7fe4ff */
[----:B-1----:R-:W-:Y:S01]  /*4bb0*/  IADD3.X R135, R181, UR61, RZ, P3, !PT ;  /* 0x0000003db5877c10 */ /* 0x002fe20009ffe4ff */
[----:B------:R-:W-:Y:S01]  /*4bc0*/  VIADD R134, R180, UR60 ;  /* 0x0000003cb4867c36 */ /* 0x000fe20008000000 */
[----:B------:R-:W-:Y:S01]  /*4bd0*/  IADD3 RZ, P3, R178, UR60, RZ ;  /* 0x0000003cb2ff7c10 */ /* 0x000fe2000ff7e0ff */
[----:B------:R0:W4:Y:S01]  /*4be0*/  @P1 LDG.E.U16 R127, desc[UR6][R2.64] ;  /* 0x00000006027f1981 */ /* 0x000122000c1e1500 */
[----:B------:R-:W-:-:S02]  /*4bf0*/  IADD3 RZ, P1, R176, UR60, RZ ;  /* 0x0000003cb0ff7c10 */ /* 0x000fc4000ff3e0ff */
[----:B------:R-:W-:Y:S01]  /*4c00*/  PRMT R123, RZ, 0x7610, R123 ;  /* 0x00007610ff7b7816 */ /* 0x000fe2000000007b */
[----:B------:R1:W4:Y:S01]  /*4c10*/  @P2 LDG.E.U16 R22, desc[UR6][R134.64] ;  /* 0x0000000686162981 */ /* 0x000322000c1e1500 */
[----:B------:R-:W-:Y:S01]  /*4c20*/  PRMT R121, RZ, 0x7610, R121 ;  /* 0x00007610ff797816 */ /* 0x000fe20000000079 */
[----:B0-----:R-:W-:Y:S01]  /*4c30*/  VIADD R2, R178, UR60 ;  /* 0x0000003cb2027c36 */ /* 0x001fe20008000000 */
[----:B------:R-:W-:Y:S02]  /*4c40*/  IADD3.X R3, R179, UR61, RZ, P3, !PT ;  /* 0x0000003db3037c10 */ /* 0x000fe40009ffe4ff */
[----:B------:R-:W-:Y:S02]  /*4c50*/  IADD3 RZ, P3, R174, UR60, RZ ;  /* 0x0000003caeff7c10 */ /* 0x000fe4000ff7e0ff */
[----:B-1----:R-:W-:Y:S01]  /*4c60*/  IADD3.X R135, R177, UR61, RZ, P1, !PT ;  /* 0x0000003db1877c10 */ /* 0x002fe20008ffe4ff */
[----:B------:R0:W4:Y:S01]  /*4c70*/  @P2 LDG.E.U16 R123, desc[UR6][R2.64] ;  /* 0x00000006027b2981 */ /* 0x000122000c1e1500 */
[----:B------:R-:W-:Y:S01]  /*4c80*/  ISETP.GT.AND P1, PT, R0, 0x1b, PT ;  /* 0x0000001b0000780c */ /* 0x000fe20003f24270 */
[----:B------:R-:W-:Y:S01]  /*4c90*/  VIADD R134, R176, UR60 ;  /* 0x0000003cb0867c36 */ /* 0x000fe20008000000 */
[----:B------:R-:W-:-:S02]  /*4ca0*/  PRMT R7, RZ, 0x7610, R7 ;  /* 0x00007610ff077816 */ /* 0x000fc40000000007 */
[----:B------:R-:W-:-:S04]  /*4cb0*/  PRMT R117, RZ, 0x7610, R117 ;  /* 0x00007610ff757816 */ /* 0x000fc80000000075 */
[----:B------:R1:W4:Y:S01]  /*4cc0*/  @P2 LDG.E.U16 R7, desc[UR6][R134.64] ;  /* 0x0000000686072981 */ /* 0x000322000c1e1500 */
[----:B0-----:R-:W-:Y:S01]  /*4cd0*/  VIADD R2, R174, UR60 ;  /* 0x0000003cae027c36 */ /* 0x001fe20008000000 */
[----:B------:R-:W-:Y:S02]  /*4ce0*/  IADD3.X R3, R175, UR61, RZ, P3, !PT ;  /* 0x0000003daf037c10 */ /* 0x000fe40009ffe4ff */
[----:B------:R-:W-:-:S03]  /*4cf0*/  IADD3 RZ, P3, R172, UR60, RZ ;  /* 0x0000003cacff7c10 */ /* 0x000fc6000ff7e0ff */
[----:B------:R0:W4:Y:S01]  /*4d00*/  @P2 LDG.E.U16 R121, desc[UR6][R2.64] ;  /* 0x0000000602792981 */ /* 0x000122000c1e1500 */
[----:B------:R-:W-:Y:S02]  /*4d10*/  IADD3 RZ, P2, R170, UR60, RZ ;  /* 0x0000003caaff7c10 */ /* 0x000fe4000ff5e0ff */
[----:B------:R-:W-:Y:S01]  /*4d20*/  PRMT R114, RZ, 0x7610, R114 ;  /* 0x00007610ff727816 */ /* 0x000fe20000000072 */
[----:B-1----:R-:W1:Y:S01]  /*4d30*/  LDC R134, c[0x0][0x238] ;  /* 0x00008e00ff867b82 */ /* 0x002e620000000800 */
[----:B0-----:R-:W-:Y:S01]  /*4d40*/  VIADD R2, R172, UR60 ;  /* 0x0000003cac027c36 */ /* 0x001fe20008000000 */
[----:B------:R-:W-:-:S05]  /*4d50*/  IADD3.X R3, R173, UR61, RZ, P3, !PT ;  /* 0x0000003dad037c10 */ /* 0x000fca0009ffe4ff */
[----:B------:R0:W4:Y:S01]  /*4d60*/  @P1 LDG.E.U16 R117, desc[UR6][R2.64] ;  /* 0x0000000602751981 */ /* 0x000122000c1e1500 */
[----:B------:R-:W-:Y:S01]  /*4d70*/  PRMT R115, RZ, 0x7610, R115 ;  /* 0x00007610ff737816 */ /* 0x000fe20000000073 */
[----:B0-----:R-:W-:Y:S01]  /*4d80*/  VIADD R2, R170, UR60 ;  /* 0x0000003caa027c36 */ /* 0x001fe20008000000 */
[----:B------:R-:W-:Y:S02]  /*4d90*/  IADD3.X R3, R171, UR61, RZ, P2, !PT ;  /* 0x0000003dab037c10 */ /* 0x000fe400097fe4ff */
[----:B------:R-:W-:-:S03]  /*4da0*/  IADD3 RZ, P2, R168, UR60, RZ ;  /* 0x0000003ca8ff7c10 */ /* 0x000fc6000ff5e0ff */
        /* <DEDUP_REMOVED lines=9> */
[----:B------:R-:W-:-:S03]  /*4e40*/  ISETP.GT.AND P2, PT, R0, 0x1c, PT ;  /* 0x0000001c0000780c */ /* 0x000fc60003f44270 */
[----:B------:R0:W4:Y:S01]  /*4e50*/  @P1 LDG.E.U16 R23, desc[UR6][R2.64] ;  /* 0x0000000602171981 */ /* 0x000122000c1e1500 */
[C---:B------:R-:W-:Y:S02]  /*4e60*/  IADD3 RZ, P1, R164.reuse, UR60, RZ ;  /* 0x0000003ca4ff7c10 */ /* 0x040fe4000ff3e0ff */
        /* <DEDUP_REMOVED lines=14> */
[----:B------:R0:W4:Y:S02]  /*4f50*/  @P2 LDG.E.U16 R17, desc[UR6][R2.64] ;  /* 0x0000000602112981 */ /* 0x000124000c1e1500 */
[----:B0-----:R-:W-:Y:S01]  /*4f60*/  VIADD R2, R158, UR60 ;  /* 0x0000003c9e027c36 */ /* 0x001fe20008000000 */
[----:B------:R-:W-:-:S05]  /*4f70*/  IADD3.X R3, R159, UR61, RZ, P1, !PT ;  /* 0x0000003d9f037c10 */ /* 0x000fca0008ffe4ff */
[----:B------:R0:W4:Y:S01]  /*4f80*/  @P2 LDG.E.U16 R251, desc[UR6][R2.64] ;  /* 0x0000000602fb2981 */ /* 0x000122000c1e1500 */
[----:B------:R-:W-:Y:S02]  /*4f90*/  ISETP.GT.AND P2, PT, R0, 0x1d, PT ;  /* 0x0000001d0000780c */ /* 0x000fe40003f44270 */
[C---:B------:R-:W-:Y:S02]  /*4fa0*/  IADD3 RZ, P1, R156.reuse, UR60, RZ ;  /* 0x0000003c9cff7c10 */ /* 0x040fe4000ff3e0ff */
[----:B------:R-:W-:Y:S01]  /*4fb0*/  PRMT R107, RZ, 0x7610, R107 ;  /* 0x00007610ff6b7816 */ /* 0x000fe2000000006b */
[----:B0-----:R-:W-:Y:S01]  /*4fc0*/  VIADD R2, R156, UR60 ;  /* 0x0000003c9c027c36 */ /* 0x001fe20008000000 */
[----:B------:R-:W-:Y:S02]  /*4fd0*/  IADD3.X R3, R157, UR61, RZ, P1, !PT ;  /* 0x0000003d9d037c10 */ /* 0x000fe40008ffe4ff */
[----:B------:R-:W-:Y:S02]  /*4fe0*/  IADD3 RZ, P1, R154, UR60, RZ ;  /* 0x0000003c9aff7c10 */ /* 0x000fe4000ff3e0ff */
[----:B------:R-:W-:-:S03]  /*4ff0*/  PRMT R100, RZ, 0x7610, R100 ;  /* 0x00007610ff647816 */ /* 0x000fc60000000064 */
        /* <DEDUP_REMOVED lines=10> */
[----:B------:R0:W4:Y:S04]  /*50a0*/  @P2 LDG.E.U16 R101, desc[UR6][R2.64] ;  /* 0x0000000602652981 */ /* 0x000128000c1e1500 */
[----:B---3--:R-:W-:Y:S01]  /*50b0*/  STL [R1+0x390], R119 ;  /* 0x0003907701007387 */ /* 0x008fe20000100800 */
[----:B0-----:R-:W-:Y:S01]  /*50c0*/  VIADD R2, R150, UR60 ;  /* 0x0000003c96027c36 */ /* 0x001fe20008000000 */
[----:B------:R-:W-:Y:S02]  /*50d0*/  IADD3.X R3, R151, UR61, RZ, P1, !PT ;  /* 0x0000003d97037c10 */ /* 0x000fe40008ffe4ff */
[----:B--2---:R-:W-:Y:S04]  /*50e0*/  STL [R1+0x368], R128 ;  /* 0x0003688001007387 */ /* 0x004fe80000100800 */
[----:B------:R1:W2:Y:S04]  /*50f0*/  @P2 LDG.E.U16 R95, desc[UR6][R2.64] ;  /* 0x00000006025f2981 */ /* 0x0002a8000c1e1500 */
[----:B------:R-:W-:Y:S01]  /*5100*/  STL [R1+0x370], R130 ;  /* 0x0003708201007387 */ /* 0x000fe20000100800 */
[----:B-1----:R-:W-:-:S03]  /*5110*/  IMAD.WIDE R2, R134, 0x2, R140 ;  /* 0x0000000286027825 */ /* 0x002fc600078e028c */
[----:B------:R-:W-:Y:S04]  /*5120*/  STL [R1+0x36c], R131 ;  /* 0x00036c8301007387 */ /* 0x000fe80000100800 */
[----:B------:R-:W-:Y:S01]  /*5130*/  STL [R1+0x378], R132 ;  /* 0x0003788401007387 */ /* 0x000fe20000100800 */
[----:B------:R-:W-:-:S03]  /*5140*/  IADD3 R2, P1, R2, UR60, RZ ;  /* 0x0000003c02027c10 */ /* 0x000fc6000ff3e0ff */
[----:B------:R-:W-:Y:S01]  /*5150*/  STL [R1+0x374], R133 ;  /* 0x0003748501007387 */ /* 0x000fe20000100800 */
[----:B------:R-:W-:-:S03]  /*5160*/  IADD3.X R3, R3, UR61, RZ, P1, !PT ;  /* 0x0000003d03037c10 */ /* 0x000fc60008ffe4ff */
[----:B----4-:R-:W-:Y:S04]  /*5170*/  STL [R1+0x37c], R129 ;  /* 0x00037c8101007387 */ /* 0x010fe80000100800 */
[----:B------:R0:W-:Y:S02]  /*5180*/  STL [R1+0x380], R120 ;  /* 0x0003807801007387 */ /* 0x0001e40000100800 */
[----:B0-----:R-:W-:-:S06]  /*5190*/  PRMT R120, RZ, 0x7610, R120 ;  /* 0x00007610ff787816 */ /* 0x001fcc0000000078 */
[----:B------:R0:W3:Y:S01]  /*51a0*/  @P0 LDG.E.U16 R120, desc[UR6][R2.64] ;  /* 0x0000000602780981 */ /* 0x0000e2000c1e1500 */
[----:B------:R-:W-:Y:S01]  /*51b0*/  PRMT R129, RZ, 0x7610, R129 ;  /* 0x00007610ff817816 */ /* 0x000fe20000000081 */
[----:B0-----:R-:W-:-:S03]  /*51c0*/  IMAD.WIDE R2, R134, 0x2, R138 ;  /* 0x0000000286027825 */ /* 0x001fc600078e028a */
[----:B------:R-:W-:-:S04]  /*51d0*/  IADD3 R2, P1, R2, UR60, RZ ;  /* 0x0000003c02027c10 */ /* 0x000fc8000ff3e0ff */
[----:B------:R-:W-:Y:S01]  /*51e0*/  IADD3.X R3, R3, UR61, RZ, P1, !PT ;  /* 0x0000003d03037c10 */ /* 0x000fe20008ffe4ff */
[----:B------:R-:W-:Y:S04]  /*51f0*/  STL [R1+0x394], R246 ;  /* 0x000394f601007387 */ /* 0x000fe80000100800 */
[----:B------:R0:W4:Y:S04]  /*5200*/  @P0 LDG.E.U16 R129, desc[UR6][R2.64] ;  /* 0x0000000602810981 */ /* 0x000128000c1e1500 */
[----:B------:R1:W-:Y:S01]  /*5210*/  STL [R1+0x384], R247 ;  /* 0x000384f701007387 */ /* 0x0003e20000100800 */
[----:B0-----:R-:W-:Y:S01]  /*5220*/  IMAD.WIDE R2, R134, 0x2, R136 ;  /* 0x0000000286027825 */ /* 0x001fe200078e0288 */
[----:B------:R-:W-:-:S02]  /*5230*/  PRMT R132, RZ, 0x7610, R132 ;  /* 0x00007610ff847816 */ /* 0x000fc40000000084 */
[----:B-1----:R-:W2:Y:S01]  /*5240*/  LDL.64 R246, [R1+0x110] ;  /* 0x0001100001f67983 */ /* 0x002ea20000100a00 */
[----:B------:R-:W-:-:S03]  /*5250*/  IADD3 R2, P1, R2, UR60, RZ ;  /* 0x0000003c02027c10 */ /* 0x000fc6000ff3e0ff */
[----:B------:R0:W-:Y:S01]  /*5260*/  STL [R1+0x398], R245 ;  /* 0x000398f501007387 */ /* 0x0001e20000100800 */
[----:B------:R-:W-:-:S03]  /*5270*/  IADD3.X R3, R3, UR61, RZ, P1, !PT ;  /* 0x0000003d03037c10 */ /* 0x000fc60008ffe4ff */
[----:B------:R-:W3:Y:S01]  /*5280*/  LDL.64 R134, [R1+0x118] ;  /* 0x0001180001867983 */ /* 0x000ee20000100a00 */
[----:B------:R-:W-:-:S03]  /*5290*/  ISETP.GT.AND P1, PT, R0, 0x1e, PT ;  /* 0x0000001e0000780c */ /* 0x000fc60003f24270 */
[----:B------:R1:W4:Y:S01]  /*52a0*/  @P0 LDG.E.U16 R132, desc[UR6][R2.64] ;  /* 0x0000000602840981 */ /* 0x000322000c1e1500 */
[C---:B------:R-:W-:Y:S02]  /*52b0*/  IADD3 RZ, P0, R148.reuse, UR60, RZ ;  /* 0x0000003c94ff7c10 */ /* 0x040fe4000ff1e0ff */
[----:B------:R-:W-:Y:S01]  /*52c0*/  PRMT R20, RZ, 0x7610, R20 ;  /* 0x00007610ff147816 */ /* 0x000fe20000000014 */
[----:B------:R-:W4:Y:S01]  /*52d0*/  LDL R119, [R1+0x1f0] ;  /* 0x0001f00001777983 */ /* 0x000f220000100800 */
[----:B------:R-:W-:Y:S01]  /*52e0*/  PRMT R21, RZ, 0x7610, R21 ;  /* 0x00007610ff157816 */ /* 0x000fe20000000015 */
[----:B-1----:R-:W-:Y:S01]  /*52f0*/  VIADD R2, R148, UR60 ;  /* 0x0000003c94027c36 */ /* 0x002fe20008000000 */
[----:B------:R-:W-:Y:S02]  /*5300*/  IADD3.X R3, R149, UR61, RZ, P0, !PT ;  /* 0x0000003d95037c10 */ /* 0x000fe400087fe4ff */
[----:B------:R-:W-:-:S03]  /*5310*/  IADD3 RZ, P0, R146, UR60, RZ ;  /* 0x0000003c92ff7c10 */ /* 0x000fc6000ff1e0ff */
[----:B------:R1:W4:Y:S01]  /*5320*/  @P1 LDG.E.U16 R20, desc[UR6][R2.64] ;  /* 0x0000000602141981 */ /* 0x000322000c1e1500 */
[----:B------:R-:W-:Y:S01]  /*5330*/  PRMT R14, RZ, 0x7610, R14 ;  /* 0x00007610ff0e7816 */ /* 0x000fe2000000000e */
[----:B-1----:R-:W-:Y:S01]  /*5340*/  VIADD R2, R146, UR60 ;  /* 0x0000003c92027c36 */ /* 0x002fe20008000000 */
[----:B------:R-:W-:Y:S02]  /*5350*/  IADD3.X R3, R147, UR61, RZ, P0, !PT ;  /* 0x0000003d93037c10 */ /* 0x000fe400087fe4ff */
[----:B------:R-:W-:-:S03]  /*5360*/  IADD3 RZ, P0, R144, UR60, RZ ;  /* 0x0000003c90ff7c10 */ /* 0x000fc6000ff1e0ff */
[----:B------:R1:W4:Y:S02]  /*5370*/  @P1 LDG.E.U16 R21, desc[UR6][R2.64] ;  /* 0x0000000602151981 */ /* 0x000324000c1e1500 */
[----:B-1----:R-:W-:Y:S01]  /*5380*/  VIADD R2, R144, UR60 ;  /* 0x0000003c90027c36 */ /* 0x002fe20008000000 */
[----:B------:R-:W-:-:S05]  /*5390*/  IADD3.X R3, R145, UR61, RZ, P0, !PT ;  /* 0x0000003d91037c10 */ /* 0x000fca00087fe4ff */
[----:B------:R1:W4:Y:S02]  /*53a0*/  @P1 LDG.E.U16 R14, desc[UR6][R2.64] ;  /* 0x00000006020e1981 */ /* 0x000324000c1e1500 */
[----:B-1----:R-:W-:-:S04]  /*53b0*/  IADD3 R2, P0, R124, UR60, RZ ;  /* 0x0000003c7c027c10 */ /* 0x002fc8000ff1e0ff */
[----:B------:R-:W-:Y:S02]  /*53c0*/  IADD3.X R3, R125, UR61, RZ, P0, !PT ;  /* 0x0000003d7d037c10 */ /* 0x000fe400087fe4ff */
[----:B------:R-:W4:Y:S01]  /*53d0*/  LDL.64 R124, [R1+0x120] ;  /* 0x00012000017c7983 */ /* 0x000f220000100a00 */
[----:B------:R-:W-:Y:S02]  /*53e0*/  PRMT R15, RZ, 0x7610, R15 ;  /* 0x00007610ff0f7816 */ /* 0x000fe4000000000f */
[----:B------:R-:W-:Y:S01]  /*53f0*/  ISETP.GT.AND P0, PT, R0, 0x1f, PT ;  /* 0x0000001f0000780c */ /* 0x000fe20003f04270 */
[----:B------:R-:W1:Y:S03]  /*5400*/  S2R R131, SR_TID.X ;  /* 0x0000000000837919 */ /* 0x000e660000002100 */
[----:B------:R3:W4:Y:S01]  /*5410*/  @P1 LDG.E.U16 R15, desc[UR6][R2.64] ;  /* 0x00000006020f1981 */ /* 0x000722000c1e1500 */
[----:B------:R-:W-:-:S02]  /*5420*/  PRMT R142, RZ, 0x7610, R142 ;  /* 0x00007610ff8e7816 */ /* 0x000fc4000000008e */
[----:B------:R-:W-:Y:S02]  /*5430*/  PRMT R5, RZ, 0x7610, R5 ;  /* 0x00007610ff057816 */ /* 0x000fe40000000005 */
[----:B------:R-:W-:Y:S02]  /*5440*/  PRMT R4, RZ, 0x7610, R4 ;  /* 0x00007610ff047816 */ /* 0x000fe40000000004 */
[----:B------:R-:W-:Y:S02]  /*5450*/  PRMT R143, RZ, 0x7610, R143 ;  /* 0x00007610ff8f7816 */ /* 0x000fe4000000008f */
[----:B---3--:R-:W-:-:S04]  /*5460*/  IADD3 R2, P1, R134, UR60, RZ ;  /* 0x0000003c86027c10 */ /* 0x008fc8000ff3e0ff */
[----:B------:R-:W-:-:S05]  /*5470*/  IADD3.X R3, R135, UR61, RZ, P1, !PT ;  /* 0x0000003d87037c10 */ /* 0x000fca0008ffe4ff */
[----:B------:R2:W3:Y:S02]  /*5480*/  @P0 LDG.E.U16 R142, desc[UR6][R2.64] ;  /* 0x00000006028e0981 */ /* 0x0004e4000c1e1500 */
[----:B--2---:R-:W-:-:S04]  /*5490*/  IADD3 R2, P1, R246, UR60, RZ ;  /* 0x0000003cf6027c10 */ /* 0x004fc8000ff3e0ff */
[----:B------:R-:W-:Y:S01]  /*54a0*/  IADD3.X R3, R247, UR61, RZ, P1, !PT ;  /* 0x0000003df7037c10 */ /* 0x000fe20008ffe4ff */
[----:B------:R-:W-:Y:S01]  /*54b0*/  IMAD.MOV.U32 R134, RZ, RZ, R252 ;  /* 0x000000ffff867224 */ /* 0x000fe200078e00fc */
[----:B------:R-:W2:Y:S04]  /*54c0*/  LDL R247, [R1+0x1f8] ;  /* 0x0001f80001f77983 */ /* 0x000ea80000100800 */
[----:B------:R0:W3:Y:S01]  /*54d0*/  @P0 LDG.E.U16 R5, desc[UR6][R2.64] ;  /* 0x0000000602050981 */ /* 0x0000e2000c1e1500 */
[----:B------:R-:W-:-:S03]  /*54e0*/  IMAD.MOV.U32 R135, RZ, RZ, R250 ;  /* 0x000000ffff877224 */ /* 0x000fc600078e00fa */
[----:B------:R-:W3:Y:S04]  /*54f0*/  LDL.LU R130, [R1+0x1b8] ;  /* 0x0001b80001827983 */ /* 0x000ee80000300800 */
[----:B------:R-:W3:Y:S01]  /*5500*/  LDL.LU R128, [R1+0x1c0] ;  /* 0x0001c00001807983 */ /* 0x000ee20000300800 */
[----:B0-----:R-:W-:-:S03]  /*5510*/  IADD3 R2, P1, R248, UR60, RZ ;  /* 0x0000003cf8027c10 */ /* 0x001fc6000ff3e0ff */
[----:B------:R-:W3:Y:S01]  /*5520*/  LDL R133, [R1+0x1fc] ;  /* 0x0001fc0001857983 */ /* 0x000ee20000100800 */
[----:B------:R-:W-:-:S03]  /*5530*/  IADD3.X R3, R249, UR61, RZ, P1, !PT ;  /* 0x0000003df9037c10 */ /* 0x000fc60008ffe4ff */
[----:B------:R-:W3:Y:S04]  /*5540*/  LDL.LU R245, [R1+0x1bc] ;  /* 0x0001bc0001f57983 */ /* 0x000ee80000300800 */
[----:B------:R1:W3:Y:S01]  /*5550*/  @P0 LDG.E.U16 R4, desc[UR6][R2.64] ;  /* 0x0000000602040981 */ /* 0x0002e2000c1e1500 */
[----:B----4-:R-:W-:-:S03]  /*5560*/  IMAD.WIDE R248, R119, 0x2, R134 ;  /* 0x0000000277f87825 */ /* 0x010fc600078e0286 */
[----:B------:R-:W4:Y:S04]  /*5570*/  LDL.LU R246, [R1+0x1b4] ;  /* 0x0001b40001f67983 */ /* 0x000f280000300800 */
[----:B------:R-:W4:Y:S01]  /*5580*/  LDL.LU R119, [R1+0x160] ;  /* 0x0001600001777983 */ /* 0x000f220000300800 */
[----:B-1----:R-:W-:-:S03]  /*5590*/  LOP3.LUT R2, R131, 0x1f, RZ, 0xc0, !PT ;  /* 0x0000001f83027812 */ /* 0x002fc600078ec0ff */
[----:B------:R-:W4:Y:S01]  /*55a0*/  LDL.LU R122, [R1+0x168] ;  /* 0x00016800017a7983 */ /* 0x000f220000300800 */
[----:B------:R-:W-:Y:S02]  /*55b0*/  ISETP.GE.AND P1, PT, R2, R0, PT ;  /* 0x000000000200720c */ /* 0x000fe40003f26270 */
[----:B------:R-:W-:Y:S02]  /*55c0*/  IADD3 R2, P2, R124, UR60, RZ ;  /* 0x0000003c7c027c10 */ /* 0x000fe4000ff5e0ff */
[----:B------:R-:W4:Y:S02]  /*55d0*/  LDL.LU R124, [R1+0x164] ;  /* 0x00016400017c7983 */ /* 0x000f240000300800 */
[----:B------:R-:W-:Y:S02]  /*55e0*/  IADD3.X R3, R125, UR61, RZ, P2, !PT ;  /* 0x0000003d7d037c10 */ /* 0x000fe400097fe4ff */
[----:B------:R-:W4:Y:S04]  /*55f0*/  LDL.LU R126, [R1+0x15c] ;  /* 0x00015c00017e7983 */ /* 0x000f280000300800 */
[----:B------:R0:W4:Y:S04]  /*5600*/  @P0 LDG.E.U16 R143, desc[UR6][R2.64] ;  /* 0x00000006028f0981 */ /* 0x000128000c1e1500 */
[----:B------:R-:W4:Y:S01]  /*5610*/  LDL.LU R125, [R1+0x4] ;  /* 0x00000400017d7983 */ /* 0x000f220000300800 */
[----:B0-----:R-:W-:Y:S01]  /*5620*/  PRMT R3, RZ, 0x7610, R3 ;  /* 0x00007610ff037816 */ /* 0x001fe20000000003 */
[----:B------:R-:W-:Y:S06]  /*5630*/  BAR.SYNC.DEFER_BLOCKING 0x0 ;  /* 0x0000000000007b1d */ /* 0x000fec0000010000 */
[----:B------:R0:W4:Y:S04]  /*5640*/  @!P1 LDG.E.U16 R3, desc[UR6][R248.64] ;  /* 0x00000006f8039981 */ /* 0x000128000c1e1500 */
[----:B------:R-:W0:Y:S01]  /*5650*/  LDL R249, [R1+0x1f4] ;  /* 0x0001f40001f97983 */ /* 0x000e220000100800 */
[----:B------:R-:W-:-:S02]  /*5660*/  PRMT R2, RZ, 0x7610, R2 ;  /* 0x00007610ff027816 */ /* 0x000fc40000000002 */
[----:B------:R-:W-:Y:S02]  /*5670*/  PRMT R250, RZ, 0x7610, R250 ;  /* 0x00007610fffa7816 */ /* 0x000fe400000000fa */
[----:B------:R-:W-:Y:S01]  /*5680*/  PRMT R252, RZ, 0x7610, R252 ;  /* 0x00007610fffc7816 */ /* 0x000fe200000000fc */
[----:B0-----:R-:W-:-:S05]  /*5690*/  IMAD.WIDE R248, R249, 0x2, R134 ;  /* 0x00000002f9f87825 */ /* 0x001fca00078e0286 */
[----:B------:R2:W4:Y:S02]  /*56a0*/  @!P1 LDG.E.U16 R2, desc[UR6][R248.64] ;  /* 0x00000006f8029981 */ /* 0x000524000c1e1500 */
[--C-:B--2---:R-:W-:Y:S02]  /*56b0*/  IMAD.WIDE R248, R247, 0x2, R134.reuse ;  /* 0x00000002f7f87825 */ /* 0x104fe400078e0286 */
[----:B------:R-:W2:Y:S04]  /*56c0*/  LDL.LU R247, [R1+0x1b0] ;  /* 0x0001b00001f77983 */ /* 0x000ea80000300800 */
[----:B------:R3:W2:Y:S02]  /*56d0*/  @!P1 LDG.E.U16 R250, desc[UR6][R248.64] ;  /* 0x00000006f8fa9981 */ /* 0x0006a4000c1e1500 */
[----:B---3--:R-:W-:-:S05]  /*56e0*/  IMAD.WIDE R248, R133, 0x2, R134 ;  /* 0x0000000285f87825 */ /* 0x008fca00078e0286 */
[----:B------:R0:W3:Y:S01]  /*56f0*/  @!P1 LDG.E.U16 R252, desc[UR6][R248.64] ;  /* 0x00000006f8fc9981 */ /* 0x0000e2000c1e1500 */
[C---:B------:R-:W-:Y:S01]  /*5700*/  LOP3.LUT R133, R131.reuse, 0x40, RZ, 0xc0, !PT ;  /* 0x0000004083857812 */ /* 0x040fe200078ec0ff */
[----:B0-----:R-:W-:Y:S01]  /*5710*/  IMAD.SHL.U32 R249, R131, 0x2, RZ ;  /* 0x0000000283f97824 */ /* 0x001fe200078e00ff */
[----:B------:R-:W-:-:S04]  /*5720*/  SHF.R.S32.HI R248, RZ, 0x6, R131 ;  /* 0x00000006fff87819 */ /* 0x000fc80000011483 */
[----:B------:R-:W-:Y:S02]  /*5730*/  LOP3.LUT R249, R249, 0x7e, RZ, 0xc0, !PT ;  /* 0x0000007ef9f97812 */ /* 0x000fe400078ec0ff */
[----:B------:R-:W-:-:S03]  /*5740*/  SGXT R131, R248, 0x1 ;  /* 0x00000001f883781a */ /* 0x000fc60000000200 */
[----:B------:R-:W-:Y:S01]  /*5750*/  IMAD R248, R133, 0x40, R249 ;  /* 0x0000004085f87824 */ /* 0x000fe200078e02f9 */
[----:B------:R-:W-:Y:S01]  /*5760*/  LOP3.LUT R249, R249, 0x90, R131, 0x78, !PT ;  /* 0x00000090f9f97812 */ /* 0x000fe200078e7883 */
[----:B------:R-:W3:Y:S04]  /*5770*/  LDL.LU R133, [R1+0x150] ;  /* 0x0001500001857983 */ /* 0x000ee80000300800 */
[----:B------:R0:W-:Y:S04]  /*5780*/  STS.U16 [R248+UR4], R130 ;  /* 0x00000082f8007988 */ /* 0x0001e80008000404 */
[----:B------:R1:W-:Y:S04]  /*5790*/  STS.U16 [R248+UR4+0x2000], R128 ;  /* 0x00200080f8007988 */ /* 0x0003e80008000404 */
[----:B------:R1:W-:Y:S04]  /*57a0*/  STS.U16 [R248+UR4+0x4000], R245 ;  /* 0x004000f5f8007988 */ /* 0x0003e80008000404 */
[----:B0-----:R-:W3:Y:S04]  /*57b0*/  LDL.LU R130, [R1+0x154] ;  /* 0x0001540001827983 */ /* 0x001ee80000300800 */
[----:B------:R-:W3:Y:S04]  /*57c0*/  LDL.LU R131, [R1+0x158] ;  /* 0x0001580001837983 */ /* 0x000ee80000300800 */
[----:B-1----:R-:W3:Y:S04]  /*57d0*/  LDL.LU R128, [R1+0x14c] ;  /* 0x00014c0001807983 */ /* 0x002ee80000300800 */
[----:B------:R0:W5:Y:S04]  /*57e0*/  LDL.LU R245, [R1+0x398] ;  /* 0x0003980001f57983 */ /* 0x0001680000300800 */
[----:B----4-:R1:W-:Y:S04]  /*57f0*/  STS.U16 [R248+UR4+0x6000], R246 ;  /* 0x006000f6f8007988 */ /* 0x0103e80008000404 */
[----:B------:R4:W-:Y:S04]  /*5800*/  STS.U16 [R248+UR4+0x400], R119 ;  /* 0x00040077f8007988 */ /* 0x0009e80008000404 */
[----:B------:R0:W-:Y:S04]  /*5810*/  STS.U16 [R248+UR4+0x2400], R122 ;  /* 0x0024007af8007988 */ /* 0x0001e80008000404 */
[----:B-1----:R1:W5:Y:S04]  /*5820*/  LDL.LU R246, [R1+0x394] ;  /* 0x0003940001f67983 */ /* 0x0023680000300800 */
[----:B----4-:R-:W4:Y:S04]  /*5830*/  LDL.LU R119, [R1+0x390] ;  /* 0x0003900001777983 */ /* 0x010f280000300800 */
[----:B0-----:R-:W2:Y:S04]  /*5840*/  LDL.LU R122, [R1+0x38c] ;  /* 0x00038c00017a7983 */ /* 0x001ea80000300800 */
[----:B------:R0:W-:Y:S04]  /*5850*/  STS.U16 [R248+UR4+0x4400], R124 ;  /* 0x0044007cf8007988 */ /* 0x0001e80008000404 */
[----:B0-----:R-:W3:Y:S04]  /*5860*/  LDL.LU R124, [R1+0x388] ;  /* 0x00038800017c7983 */ /* 0x001ee80000300800 */
[----:B------:R-:W-:Y:S04]  /*5870*/  STS.U16 [R248+UR4+0x800], R125 ;  /* 0x0008007df8007988 */ /* 0x000fe80008000404 */
[----:B------:R0:W-:Y:S04]  /*5880*/  STS.U16 [R248+UR4+0x6400], R126 ;  /* 0x0064007ef8007988 */ /* 0x0001e80008000404 */
[----:B------:R-:W-:Y:S04]  /*5890*/  STS.U16 [R248+UR4+0xc00], R12 ;  /* 0x000c000cf8007988 */ /* 0x000fe80008000404 */
[----:B------:R-:W-:Y:S01]  /*58a0*/  STS.U16 [R248+UR4+0x2c00], R113 ;  /* 0x002c0071f8007988 */ /* 0x000fe20008000404 */
[----:B0-----:R-:W-:-:S03]  /*58b0*/  LOP3.LUT R126, R248, 0x10, RZ, 0x3c, !PT ;  /* 0x00000010f87e7812 */ /* 0x001fc600078e3cff */
[----:B------:R-:W-:Y:S04]  /*58c0*/  STS.U16 [R248+UR4+0x4c00], R112 ;  /* 0x004c0070f8007988 */ /* 0x000fe80008000404 */
[----:B------:R-:W-:Y:S04]  /*58d0*/  STS.U16 [R248+UR4+0x6c00], R103 ;  /* 0x006c0067f8007988 */ /* 0x000fe80008000404 */
[----:B----4-:R-:W-:Y:S04]  /*58e0*/  STS.U16 [R248+UR4+0x6800], R119 ;  /* 0x00680077f8007988 */ /* 0x010fe80008000404 */
[----:B--2---:R-:W-:Y:S04]  /*58f0*/  STS.U16 [R248+UR4+0x4800], R122 ;  /* 0x0048007af8007988 */ /* 0x004fe80008000404 */
[----:B---3--:R0:W-:Y:S04]  /*5900*/  STS.U16 [R248+UR4+0x2800], R124 ;  /* 0x0028007cf8007988 */ /* 0x0081e80008000404 */
[----:B0-----:R-:W2:Y:S04]  /*5910*/  LDL.LU R124, [R1+0x1a4] ;  /* 0x0001a400017c7983 */ /* 0x001ea80000300800 */
[----:B------:R-:W3:Y:S04]  /*5920*/  LDL.LU R125, [R1+0x1ac] ;  /* 0x0001ac00017d7983 */ /* 0x000ee80000300800 */
[----:B------:R-:W4:Y:S04]  /*5930*/  LDL.LU R122, [R1+0x1a8] ;  /* 0x0001a800017a7983 */ /* 0x000f280000300800 */
[----:B------:R-:W4:Y:S04]  /*5940*/  LDL.LU R119, [R1+0x1a0] ;  /* 0x0001a00001777983 */ /* 0x000f280000300800 */
[----:B------:R-:W4:Y:S04]  /*5950*/  LDL.LU R12, [R1+0x140] ;  /* 0x00014000010c7983 */ /* 0x000f280000300800 */
[----:B------:R-:W4:Y:S04]  /*5960*/  LDL.LU R113, [R1+0x148] ;  /* 0x0001480001717983 */ /* 0x000f280000300800 */
[----:B------:R-:W4:Y:S04]  /*5970*/  LDL.LU R112, [R1+0x144] ;  /* 0x0001440001707983 */ /* 0x000f280000300800 */
[----:B------:R-:W4:Y:S04]  /*5980*/  LDL.LU R103, [R1+0x13c] ;  /* 0x00013c0001677983 */ /* 0x000f280000300800 */
[----:B------:R0:W-:Y:S04]  /*5990*/  STS.U16 [R126+UR4+0x80], R247 ;  /* 0x000080f77e007988 */ /* 0x0001e80008000404 */
[----:B------:R1:W-:Y:S04]  /*59a0*/  STS.U16 [R126+UR4+0x2080], R120 ;  /* 0x002080787e007988 */ /* 0x0003e80008000404 */
[----:B------:R1:W-:Y:S04]  /*59b0*/  STS.U16 [R126+UR4+0x4080], R129 ;  /* 0x004080817e007988 */ /* 0x0003e80008000404 */
[----:B0-----:R0:W5:Y:S04]  /*59c0*/  LDL.LU R247, [R1+0x384] ;  /* 0x0003840001f77983 */ /* 0x0011680000300800 */
[----:B-1----:R-:W2:Y:S04]  /*59d0*/  LDL.LU R120, [R1+0x380] ;  /* 0x0003800001787983 */ /* 0x002ea80000300800 */
[----:B------:R-:W3:Y:S04]  /*59e0*/  LDL.LU R129, [R1+0x37c] ;  /* 0x00037c0001817983 */ /* 0x000ee80000300800 */
[----:B------:R1:W-:Y:S04]  /*59f0*/  STS.U16 [R126+UR4+0x6080], R132 ;  /* 0x006080847e007988 */ /* 0x0003e80008000404 */
[----:B------:R0:W-:Y:S04]  /*5a00*/  STS.U16 [R126+UR4+0x480], R133 ;  /* 0x000480857e007988 */ /* 0x0001e80008000404 */
[----:B------:R0:W-:Y:S04]  /*5a10*/  STS.U16 [R126+UR4+0x2480], R130 ;  /* 0x002480827e007988 */ /* 0x0001e80008000404 */
[----:B-1----:R1:W5:Y:S04]  /*5a20*/  LDL.LU R132, [R1+0x378] ;  /* 0x0003780001847983 */ /* 0x0023680000300800 */
[----:B0-----:R1:W5:Y:S04]  /*5a30*/  LDL.LU R133, [R1+0x374] ;  /* 0x0003740001857983 */ /* 0x0013680000300800 */
[----:B------:R1:W5:Y:S04]  /*5a40*/  LDL.LU R130, [R1+0x370] ;  /* 0x0003700001827983 */ /* 0x0003680000300800 */
[----:B------:R0:W-:Y:S04]  /*5a50*/  STS.U16 [R126+UR4+0x4480], R131 ;  /* 0x004480837e007988 */ /* 0x0001e80008000404 */
[----:B------:R1:W-:Y:S04]  /*5a60*/  STS.U16 [R126+UR4+0x6480], R128 ;  /* 0x006480807e007988 */ /* 0x0003e80008000404 */
[----:B0-----:R0:W5:Y:S04]  /*5a70*/  LDL.LU R131, [R1+0x36c] ;  /* 0x00036c0001837983 */ /* 0x0011680000300800 */
[----:B-1----:R-:W4:Y:S04]  /*5a80*/  LDL.LU R128, [R1+0x368] ;  /* 0x0003680001807983 */ /* 0x002f280000300800 */
[----:B----4-:R1:W-:Y:S04]  /*5a90*/  STS.U16 [R126+UR4+0x880], R128 ;  /* 0x000880807e007988 */ /* 0x0103e80008000404 */
[----:B---3--:R3:W-:Y:S04]  /*5aa0*/  STS.U16 [R126+UR4+0x2880], R129 ;  /* 0x002880817e007988 */ /* 0x0087e80008000404 */
[----:B--2---:R-:W-:Y:S04]  /*5ab0*/  STS.U16 [R126+UR4+0x4880], R120 ;  /* 0x004880787e007988 */ /* 0x004fe80008000404 */
[----:B-1----:R0:W5:Y:S04]  /*5ac0*/  LDL.LU R128, [R1+0x364] ;  /* 0x0003640001807983 */ /* 0x0021680000300800 */
[----:B---3--:R0:W5:Y:S04]  /*5ad0*/  LDL.LU R129, [R1+0x360] ;  /* 0x0003600001817983 */ /* 0x0081680000300800 */
[----:B------:R1:W-:Y:S04]  /*5ae0*/  STS.U16 [R126+UR4+0x6880], R118 ;  /* 0x006880767e007988 */ /* 0x0003e80008000404 */
[----:B------:R2:W-:Y:S04]  /*5af0*/  STS.U16 [R126+UR4+0xc80], R109 ;  /* 0x000c806d7e007988 */ /* 0x0005e80008000404 */
[----:B------:R3:W-:Y:S04]  /*5b00*/  STS.U16 [R126+UR4+0x2c80], R108 ;  /* 0x002c806c7e007988 */ /* 0x0007e80008000404 */
[----:B-1----:R-:W4:Y:S04]  /*5b10*/  LDL.LU R118, [R1+0x194] ;  /* 0x0001940001767983 */ /* 0x002f280000300800 */
[----:B--2---:R-:W2:Y:S04]  /*5b20*/  LDL.LU R109, [R1+0x198] ;  /* 0x00019800016d7983 */ /* 0x004ea80000300800 */
[----:B------:R1:W-:Y:S04]  /*5b30*/  STS.U16 [R126+UR4+0x4c80], R99 ;  /* 0x004c80637e007988 */ /* 0x0003e80008000404 */
[----:B---3--:R-:W3:Y:S04]  /*5b40*/  LDL.LU R108, [R1+0x19c] ;  /* 0x00019c00016c7983 */ /* 0x008ee80000300800 */
[----:B-1----:R-:W3:Y:S01]  /*5b50*/  LDL.LU R99, [R1+0x190] ;  /* 0x0001900001637983 */ /* 0x002ee20000300800 */
[----:B------:R-:W-:-:S03]  /*5b60*/  LOP3.LUT R120, R248, 0x20, RZ, 0x3c, !PT ;  /* 0x00000020f8787812 */ /* 0x000fc600078e3cff */
[----:B------:R1:W-:Y:S04]  /*5b70*/  STS.U16 [R126+UR4+0x6c80], R127 ;  /* 0x006c807f7e007988 */ /* 0x0003e80008000404 */
[----:B------:R0:W-:Y:S04]  /*5b80*/  STS.U16 [R120+UR4+0x100], R124 ;  /* 0x0001007c78007988 */ /* 0x0001e80008000404 */
[----:B------:R0:W-:Y:S04]  /*5b90*/  STS.U16 [R120+UR4+0x2100], R125 ;  /* 0x0021007d78007988 */ /* 0x0001e80008000404 */
[----:B------:R0:W-:Y:S04]  /*5ba0*/  STS.U16 [R120+UR4+0x4100], R122 ;  /* 0x0041007a78007988 */ /* 0x0001e80008000404 */
[----:B------:R0:W-:Y:S04]  /*5bb0*/  STS.U16 [R120+UR4+0x6100], R119 ;  /* 0x0061007778007988 */ /* 0x0001e80008000404 */
[----:B-1----:R1:W5:Y:S04]  /*5bc0*/  LDL.LU R126, [R1+0x35c] ;  /* 0x00035c00017e7983 */ /* 0x0023680000300800 */
[----:B------:R-:W-:Y:S04]  /*5bd0*/  STS.U16 [R120+UR4+0x500], R12 ;  /* 0x0005000c78007988 */ /* 0x000fe80008000404 */
[----:B------:R1:W5:Y:S04]  /*5be0*/  LDL.LU R127, [R1+0x358] ;  /* 0x00035800017f7983 */ /* 0x0003680000300800 */
[----:B------:R-:W-:Y:S04]  /*5bf0*/  STS.U16 [R120+UR4+0x2500], R113 ;  /* 0x0025007178007988 */ /* 0x000fe80008000404 */
[----:B0-----:R1:W5:Y:S04]  /*5c00*/  LDL.LU R124, [R1+0x354] ;  /* 0x00035400017c7983 */ /* 0x0013680000300800 */
[----:B------:R0:W-:Y:S04]  /*5c10*/  STS.U16 [R120+UR4+0x4500], R112 ;  /* 0x0045007078007988 */ /* 0x0001e80008000404 */
[----:B------:R1:W5:Y:S04]  /*5c20*/  LDL.LU R125, [R1+0x350] ;  /* 0x00035000017d7983 */ /* 0x0003680000300800 */
[----:B------:R-:W-:Y:S04]  /*5c30*/  STS.U16 [R120+UR4+0x6500], R103 ;  /* 0x0065006778007988 */ /* 0x000fe80008000404 */
[----:B------:R1:W5:Y:S04]  /*5c40*/  LDL.LU R122, [R1+0x34c] ;  /* 0x00034c00017a7983 */ /* 0x0003680000300800 */
[----:B------:R-:W-:Y:S04]  /*5c50*/  STS.U16 [R120+UR4+0x900], R97 ;  /* 0x0009006178007988 */ /* 0x000fe80008000404 */
[----:B------:R-:W3:Y:S04]  /*5c60*/  LDL.LU R119, [R1+0x138] ;  /* 0x0001380001777983 */ /* 0x000ee80000300800 */
[----:B------:R-:W-:Y:S04]  /*5c70*/  STS.U16 [R120+UR4+0x2900], R96 ;  /* 0x0029006078007988 */ /* 0x000fe80008000404 */
[----:B------:R-:W-:Y:S04]  /*5c80*/  STS.U16 [R120+UR4+0x4900], R93 ;  /* 0x0049005d78007988 */ /* 0x000fe80008000404 */
[----:B0-----:R-:W3:Y:S04]  /*5c90*/  LDL.LU R112, [R1+0x180] ;  /* 0x0001800001707983 */ /* 0x001ee80000300800 */
[----:B------:R0:W-:Y:S04]  /*5ca0*/  STS.U16 [R120+UR4+0x6900], R92 ;  /* 0x0069005c78007988 */ /* 0x0001e80008000404 */
[----:B------:R-:W3:Y:S01]  /*5cb0*/  LDL.LU R113, [R1+0x188] ;  /* 0x0001880001717983 */ /* 0x000ee20000300800 */
[----:B------:R-:W-:-:S03]  /*5cc0*/  LOP3.LUT R12, R248, 0x30, RZ, 0x3c, !PT ;  /* 0x00000030f80c7812 */ /* 0x000fc600078e3cff */
[----:B------:R1:W-:Y:S04]  /*5cd0*/  STS.U16 [R120+UR4+0xd00], R22 ;  /* 0x000d001678007988 */ /* 0x0003e80008000404 */
[----:B0-----:R-:W3:Y:S04]  /*5ce0*/  LDL.LU R92, [R1+0x184] ;  /* 0x00018400015c7983 */ /* 0x001ee80000300800 */
[----:B------:R-:W3:Y:S04]  /*5cf0*/  LDL.LU R93, [R1+0x17c] ;  /* 0x00017c00015d7983 */ /* 0x000ee80000300800 */
[----:B-1----:R-:W3:Y:S04]  /*5d00*/  LDL.LU R22, [R1+0x12c] ;  /* 0x00012c0001167983 */ /* 0x002ee80000300800 */
[----:B------:R-:W3:Y:S04]  /*5d10*/  LDL.LU R103, [R1+0x134] ;  /* 0x0001340001677983 */ /* 0x000ee80000300800 */
[----:B------:R-:W3:Y:S04]  /*5d20*/  LDL.LU R96, [R1+0x130] ;  /* 0x0001300001607983 */ /* 0x000ee80000300800 */
[----:B------:R-:W3:Y:S04]  /*5d30*/  LDL.LU R97, [R1+0x128] ;  /* 0x0001280001617983 */ /* 0x000ee80000300800 */
[----:B------:R0:W-:Y:S04]  /*5d40*/  STS.U16 [R120+UR4+0x2d00], R123 ;  /* 0x002d007b78007988 */ /* 0x0001e80008000404 */
[----:B------:R1:W-:Y:S04]  /*5d50*/  STS.U16 [R120+UR4+0x4d00], R7 ;  /* 0x004d000778007988 */ /* 0x0003e80008000404 */
[----:B------:R1:W-:Y:S04]  /*5d60*/  STS.U16 [R120+UR4+0x6d00], R121 ;  /* 0x006d007978007988 */ /* 0x0003e80008000404 */
[----:B0-----:R0:W5:Y:S04]  /*5d70*/  LDL.LU R123, [R1+0x348] ;  /* 0x00034800017b7983 */ /* 0x0011680000300800 */
[----:B-1----:R-:W3:Y:S04]  /*5d80*/  LDL.LU R7, [R1+0x344] ;  /* 0x0003440001077983 */ /* 0x002ee80000300800 */
[----:B------:R0:W5:Y:S04]  /*5d90*/  LDL.LU R120, [R1+0x340] ;  /* 0x0003400001787983 */ /* 0x0001680000300800 */
[----:B------:R0:W5:Y:S04]  /*5da0*/  LDL.LU R121, [R1+0x33c] ;  /* 0x00033c0001797983 */ /* 0x0001680000300800 */
[----:B----4-:R1:W-:Y:S04]  /*5db0*/  STS.U16 [R12+UR4+0x180], R118 ;  /* 0x000180760c007988 */ /* 0x0103e80008000404 */
[----:B--2---:R2:W-:Y:S04]  /*5dc0*/  STS.U16 [R12+UR4+0x2180], R109 ;  /* 0x0021806d0c007988 */ /* 0x0045e80008000404 */
[----:B-1----:R0:W5:Y:S04]  /*5dd0*/  LDL.LU R118, [R1+0x338] ;  /* 0x0003380001767983 */ /* 0x0021680000300800 */
[----:B--2---:R-:W2:Y:S04]  /*5de0*/  LDL.LU R109, [R1+0x334] ;  /* 0x00033400016d7983 */ /* 0x004ea80000300800 */
[----:B---3--:R1:W-:Y:S04]  /*5df0*/  STS.U16 [R12+UR4+0x4180], R108 ;  /* 0x0041806c0c007988 */ /* 0x0083e80008000404 */
[----:B------:R3:W-:Y:S04]  /*5e00*/  STS.U16 [R12+UR4+0x6180], R99 ;  /* 0x006180630c007988 */ /* 0x0007e80008000404 */
[----:B-1----:R-:W4:Y:S04]  /*5e10*/  LDL.LU R108, [R1+0x330] ;  /* 0x00033000016c7983 */ /* 0x002f280000300800 */
[----:B---3--:R-:W3:Y:S04]  /*5e20*/  LDL.LU R99, [R1+0x32c] ;  /* 0x00032c0001637983 */ /* 0x008ee80000300800 */
[----:B--2---:R-:W-:Y:S04]  /*5e30*/  STS.U16 [R12+UR4+0x580], R109 ;  /* 0x0005806d0c007988 */ /* 0x004fe80008000404 */
[----:B----4-:R-:W-:Y:S04]  /*5e40*/  STS.U16 [R12+UR4+0x2580], R108 ;  /* 0x0025806c0c007988 */ /* 0x010fe80008000404 */
[----:B---3--:R1:W-:Y:S04]  /*5e50*/  STS.U16 [R12+UR4+0x4580], R99 ;  /* 0x004580630c007988 */ /* 0x0083e80008000404 */
[----:B------:R2:W-:Y:S04]  /*5e60*/  STS.U16 [R12+UR4+0x6580], R119 ;  /* 0x006580770c007988 */ /* 0x0005e80008000404 */
[----:B------:R3:W-:Y:S04]  /*5e70*/  STS.U16 [R12+UR4+0x980], R6 ;  /* 0x000980060c007988 */ /* 0x0007e80008000404 */
[----:B-1----:R-:W4:Y:S04]  /*5e80*/  LDL.LU R99, [R1+0x170] ;  /* 0x0001700001637983 */ /* 0x002f280000300800 */
[----:B------:R-:W4:Y:S04]  /*5e90*/  LDL.LU R108, [R1+0x174] ;  /* 0x00017400016c7983 */ /* 0x000f280000300800 */
[----:B------:R-:W4:Y:S04]  /*5ea0*/  LDL.LU R109, [R1+0x178] ;  /* 0x00017800016d7983 */ /* 0x000f280000300800 */
[----:B------:R1:W-:Y:S04]  /*5eb0*/  STS.U16 [R12+UR4+0x2980], R13 ;  /* 0x0029800d0c007988 */ /* 0x0003e80008000404 */
[----:B--2---:R0:W5:Y:S04]  /*5ec0*/  LDL.LU R119, [R1+0x328] ;  /* 0x0003280001777983 */ /* 0x0041680000300800 */
[----:B------:R2:W-:Y:S04]  /*5ed0*/  STS.U16 [R12+UR4+0x4980], R116 ;  /* 0x004980740c007988 */ /* 0x0005e80008000404 */
[----:B---3--:R-:W3:Y:S04]  /*5ee0*/  LDL.LU R6, [R1+0x324] ;  /* 0x0003240001067983 */ /* 0x008ee80000300800 */
[----:B------:R0:W-:Y:S04]  /*5ef0*/  STS.U16 [R12+UR4+0x6980], R18 ;  /* 0x006980120c007988 */ /* 0x0001e80008000404 */
[----:B-1----:R-:W3:Y:S04]  /*5f00*/  LDL.LU R13, [R1+0x320] ;  /* 0x00032000010d7983 */ /* 0x002ee80000300800 */
[----:B--2---:R1:W5:Y:S01]  /*5f10*/  LDL.LU R116, [R1+0x31c] ;  /* 0x00031c0001747983 */ /* 0x0043620000300800 */
[----:B0-----:R-:W-:-:S03]  /*5f20*/  LOP3.LUT R18, R248, 0x40, RZ, 0x3c, !PT ;  /* 0x00000040f8127812 */ /* 0x001fc600078e3cff */
[----:B------:R0:W-:Y:S04]  /*5f30*/  STS.U16 [R12+UR4+0xd80], R117 ;  /* 0x000d80750c007988 */ /* 0x0001e80008000404 */
[----:B------:R2:W-:Y:S04]  /*5f40*/  STS.U16 [R12+UR4+0x2d80], R114 ;  /* 0x002d80720c007988 */ /* 0x0005e80008000404 */
[----:B------:R1:W-:Y:S04]  /*5f50*/  STS.U16 [R12+UR4+0x4d80], R115 ;  /* 0x004d80730c007988 */ /* 0x0003e80008000404 */
[----:B0-----:R0:W5:Y:S04]  /*5f60*/  LDL.LU R117, [R1+0x318] ;  /* 0x0003180001757983 */ /* 0x0011680000300800 */
[----:B--2---:R0:W5:Y:S04]  /*5f70*/  LDL.LU R114, [R1+0x314] ;  /* 0x0003140001727983 */ /* 0x0041680000300800 */
[----:B-1----:R0:W5:Y:S04]  /*5f80*/  LDL.LU R115, [R1+0x310] ;  /* 0x0003100001737983 */ /* 0x0021680000300800 */
[----:B------:R1:W-:Y:S04]  /*5f90*/  STS.U16 [R12+UR4+0x6d80], R23 ;  /* 0x006d80170c007988 */ /* 0x0003e80008000404 */
[----:B------:R2:W-:Y:S04]  /*5fa0*/  STS.U16 [R18+UR4+0x200], R112 ;  /* 0x0002007012007988 */ /* 0x0005e80008000404 */
[----:B------:R0:W-:Y:S04]  /*5fb0*/  STS.U16 [R18+UR4+0x2200], R113 ;  /* 0x0022007112007988 */ /* 0x0001e80008000404 */
[----:B-1----:R-:W3:Y:S04]  /*5fc0*/  LDL.LU R12, [R1+0x30c] ;  /* 0x00030c00010c7983 */ /* 0x002ee80000300800 */
[----:B------:R-:W3:Y:S04]  /*5fd0*/  LDL.LU R23, [R1+0x308] ;  /* 0x0003080001177983 */ /* 0x000ee80000300800 */
[----:B--2---:R1:W5:Y:S04]  /*5fe0*/  LDL.LU R112, [R1+0x304] ;  /* 0x0003040001707983 */ /* 0x0043680000300800 */
[----:B------:R2:W-:Y:S04]  /*5ff0*/  STS.U16 [R18+UR4+0x4200], R92 ;  /* 0x0042005c12007988 */ /* 0x0005e80008000404 */
[----:B0-----:R1:W5:Y:S04]  /*6000*/  LDL.LU R113, [R1+0x300] ;  /* 0x0003000001717983 */ /* 0x0013680000300800 */
[----:B------:R0:W-:Y:S04]  /*6010*/  STS.U16 [R18+UR4+0x6200], R93 ;  /* 0x0062005d12007988 */ /* 0x0001e80008000404 */
[----:B--2---:R-:W2:Y:S04]  /*6020*/  LDL.LU R92, [R1+0x2fc] ;  /* 0x0002fc00015c7983 */ /* 0x004ea80000300800 */
[----:B------:R1:W-:Y:S04]  /*6030*/  STS.U16 [R18+UR4+0x600], R22 ;  /* 0x0006001612007988 */ /* 0x0003e80008000404 */
[----:B0-----:R-:W3:Y:S04]  /*6040*/  LDL.LU R93, [R1+0x2f8] ;  /* 0x0002f800015d7983 */ /* 0x001ee80000300800 */
[----:B------:R0:W-:Y:S04]  /*6050*/  STS.U16 [R18+UR4+0x2600], R103 ;  /* 0x0026006712007988 */ /* 0x0001e80008000404 */
[----:B-1----:R-:W3:Y:S04]  /*6060*/  LDL.LU R22, [R1+0x2f4] ;  /* 0x0002f40001167983 */ /* 0x002ee80000300800 */
[----:B------:R1:W-:Y:S04]  /*6070*/  STS.U16 [R18+UR4+0x4600], R96 ;  /* 0x0046006012007988 */ /* 0x0003e80008000404 */
[----:B0-----:R-:W2:Y:S04]  /*6080*/  LDL.LU R103, [R1+0x2f0] ;  /* 0x0002f00001677983 */ /* 0x001ea80000300800 */
[----:B------:R0:W-:Y:S04]  /*6090*/  STS.U16 [R18+UR4+0x6600], R97 ;  /* 0x0066006112007988 */ /* 0x0001e80008000404 */
[----:B-1----:R-:W3:Y:S04]  /*60a0*/  LDL.LU R96, [R1+0x2ec] ;  /* 0x0002ec0001607983 */ /* 0x002ee80000300800 */
[----:B------:R1:W-:Y:S04]  /*60b0*/  STS.U16 [R18+UR4+0xa00], R102 ;  /* 0x000a006612007988 */ /* 0x0003e80008000404 */
[----:B0-----:R-:W2:Y:S04]  /*60c0*/  LDL.LU R97, [R1+0x2e8] ;  /* 0x0002e80001617983 */ /* 0x001ea80000300800 */
[----:B------:R0:W-:Y:S04]  /*60d0*/  STS.U16 [R18+UR4+0x2a00], R19 ;  /* 0x002a001312007988 */ /* 0x0001e80008000404 */
[----:B-1----:R-:W2:Y:S04]  /*60e0*/  LDL.LU R102, [R1+0x2e4] ;  /* 0x0002e40001667983 */ /* 0x002ea80000300800 */
[----:B------:R1:W-:Y:S04]  /*60f0*/  STS.U16 [R18+UR4+0x4a00], R16 ;  /* 0x004a001012007988 */ /* 0x0003e80008000404 */
[----:B0-----:R-:W2:Y:S04]  /*6100*/  LDL.LU R19, [R1+0x2e0] ;  /* 0x0002e00001137983 */ /* 0x001ea80000300800 */
[----:B------:R-:W-:Y:S04]  /*6110*/  STS.U16 [R18+UR4+0x6a00], R94 ;  /* 0x006a005e12007988 */ /* 0x000fe80008000404 */
[----:B-1----:R-:W2:Y:S04]  /*6120*/  LDL.LU R16, [R1+0x2dc] ;  /* 0x0002dc0001107983 */ /* 0x002ea80000300800 */
[----:B------:R0:W-:Y:S04]  /*6130*/  STS.U16 [R18+UR4+0xe00], R110 ;  /* 0x000e006e12007988 */ /* 0x0001e80008000404 */
[----:B------:R1:W-:Y:S04]  /*6140*/  STS.U16 [R18+UR4+0x2e00], R111 ;  /* 0x002e006f12007988 */ /* 0x0003e80008000404 */
[----:B------:R1:W-:Y:S04]  /*6150*/  STS.U16 [R18+UR4+0x4e00], R17 ;  /* 0x004e001112007988 */ /* 0x0003e80008000404 */
[----:B0-----:R0:W5:Y:S04]  /*6160*/  LDL.LU R110, [R1+0x2d8] ;  /* 0x0002d800016e7983 */ /* 0x0011680000300800 */
[----:B-1----:R0:W5:Y:S04]  /*6170*/  LDL.LU R111, [R1+0x2d4] ;  /* 0x0002d400016f7983 */ /* 0x0021680000300800 */
[----:B------:R-:W2:Y:S04]  /*6180*/  LDL.LU R17, [R1+0x2d0] ;  /* 0x0002d00001117983 */ /* 0x000ea80000300800 */
[----:B------:R1:W-:Y:S04]  /*6190*/  STS.U16 [R18+UR4+0x6e00], R251 ;  /* 0x006e00fb12007988 */ /* 0x0003e80008000404 */
[----:B-1----:R-:W2:Y:S04]  /*61a0*/  LDL.LU R18, [R1+0x2cc] ;  /* 0x0002cc0001127983 */ /* 0x002ea80000300800 */
[----:B------:R-:W3:Y:S01]  /*61b0*/  LDL.LU R251, [R1+0x16c] ;  /* 0x00016c0001fb7983 */ /* 0x000ee20000300800 */
[----:B------:R-:W-:-:S05]  /*61c0*/  LOP3.LUT R94, R248, 0x50, RZ, 0x3c, !PT ;  /* 0x00000050f85e7812 */ /* 0x000fca00078e3cff */
[----:B----4-:R1:W-:Y:S04]  /*61d0*/  STS.U16 [R94+UR4+0x280], R99 ;  /* 0x000280635e007988 */ /* 0x0103e80008000404 */
[----:B------:R4:W-:Y:S04]  /*61e0*/  STS.U16 [R94+UR4+0x2280], R108 ;  /* 0x0022806c5e007988 */ /* 0x0009e80008000404 */
[----:B------:R0:W-:Y:S04]  /*61f0*/  STS.U16 [R94+UR4+0x4280], R109 ;  /* 0x0042806d5e007988 */ /* 0x0001e80008000404 */
[----:B-1----:R-:W2:Y:S04]  /*6200*/  LDL.LU R99, [R1+0x2c8] ;  /* 0x0002c80001637983 */ /* 0x002ea80000300800 */
[----:B----4-:R1:W5:Y:S04]  /*6210*/  LDL.LU R108, [R1+0x2c4] ;  /* 0x0002c400016c7983 */ /* 0x0103680000300800 */
[----:B0-----:R1:W5:Y:S04]  /*6220*/  LDL.LU R109, [R1+0x2c0] ;  /* 0x0002c000016d7983 */ /* 0x0013680000300800 */
[----:B---3--:R-:W-:Y:S04]  /*6230*/  STS.U16 [R94+UR4+0x6280], R251 ;  /* 0x006280fb5e007988 */ /* 0x008fe80008000404 */
[----:B------:R0:W-:Y:S04]  /*6240*/  STS.U16 [R94+UR4+0x680], R96 ;  /* 0x000680605e007988 */ /* 0x0001e80008000404 */
[----:B--2---:R2:W-:Y:S04]  /*6250*/  STS.U16 [R94+UR4+0x2680], R97 ;  /* 0x002680615e007988 */ /* 0x0045e80008000404 */
[----:B------:R3:W-:Y:S04]  /*6260*/  STS.U16 [R94+UR4+0x4680], R102 ;  /* 0x004680665e007988 */ /* 0x0007e80008000404 */
[----:B0-----:R-:W4:Y:S04]  /*6270*/  LDL.LU R96, [R1+0x2bc] ;  /* 0x0002bc0001607983 */ /* 0x001f280000300800 */
[----:B--2---:R-:W2:Y:S04]  /*6280*/  LDL.LU R97, [R1+0x2b8] ;  /* 0x0002b80001617983 */ /* 0x004ea80000300800 */
[----:B---3--:R1:W5:Y:S04]  /*6290*/  LDL.LU R102, [R1+0x2b4] ;  /* 0x0002b40001667983 */ /* 0x0083680000300800 */
[----:B------:R0:W-:Y:S04]  /*62a0*/  STS.U16 [R94+UR4+0x6680], R103 ;  /* 0x006680675e007988 */ /* 0x0001e80008000404 */
[----:B------:R3:W-:Y:S04]  /*62b0*/  STS.U16 [R94+UR4+0xa80], R98 ;  /* 0x000a80625e007988 */ /* 0x0007e80008000404 */
[----:B0-----:R1:W5:Y:S04]  /*62c0*/  LDL.LU R103, [R1+0x2b0] ;  /* 0x0002b00001677983 */ /* 0x0013680000300800 */
[----:B---3--:R-:W3:Y:S01]  /*62d0*/  LDL.LU R98, [R1+0x2a0] ;  /* 0x0002a00001627983 */ /* 0x008ee20000300800 */
[----:B------:R-:W-:-:S03]  /*62e0*/  LOP3.LUT R251, R248, 0x60, RZ, 0x3c, !PT ;  /* 0x00000060f8fb7812 */ /* 0x000fc600078e3cff */
[----:B------:R0:W-:Y:S04]  /*62f0*/  STS.U16 [R94+UR4+0x2a80], R104 ;  /* 0x002a80685e007988 */ /* 0x0001e80008000404 */
[----:B------:R1:W-:Y:S04]  /*6300*/  STS.U16 [R94+UR4+0x4a80], R105 ;  /* 0x004a80695e007988 */ /* 0x0003e80008000404 */
[----:B------:R1:W-:Y:S04]  /*6310*/  STS.U16 [R94+UR4+0x6a80], R106 ;  /* 0x006a806a5e007988 */ /* 0x0003e80008000404 */
[----:B0-----:R0:W5:Y:S04]  /*6320*/  LDL.LU R104, [R1+0x29c] ;  /* 0x00029c0001687983 */ /* 0x0011680000300800 */
[----:B-1----:R0:W5:Y:S04]  /*6330*/  LDL.LU R105, [R1+0x298] ;  /* 0x0002980001697983 */ /* 0x0021680000300800 */
[----:B------:R0:W5:Y:S04]  /*6340*/  LDL.LU R106, [R1+0x294] ;  /* 0x00029400016a7983 */ /* 0x0001680000300800 */
[----:B------:R1:W-:Y:S04]  /*6350*/  STS.U16 [R94+UR4+0xe80], R107 ;  /* 0x000e806b5e007988 */ /* 0x0003e80008000404 */
[----:B------:R0:W-:Y:S04]  /*6360*/  STS.U16 [R94+UR4+0x2e80], R100 ;  /* 0x002e80645e007988 */ /* 0x0001e80008000404 */
[----:B------:R0:W-:Y:S04]  /*6370*/  STS.U16 [R94+UR4+0x4e80], R101 ;  /* 0x004e80655e007988 */ /* 0x0001e80008000404 */
[----:B-1----:R1:W5:Y:S04]  /*6380*/  LDL.LU R107, [R1+0x290] ;  /* 0x00029000016b7983 */ /* 0x0023680000300800 */
[----:B0-----:R1:W5:Y:S04]  /*6390*/  LDL.LU R100, [R1+0x28c] ;  /* 0x00028c0001647983 */ /* 0x0013680000300800 */
[----:B------:R1:W5:Y:S04]  /*63a0*/  LDL.LU R101, [R1+0x288] ;  /* 0x0002880001657983 */ /* 0x0003680000300800 */
[----:B------:R0:W-:Y:S04]  /*63b0*/  STS.U16 [R94+UR4+0x6e80], R95 ;  /* 0x006e805f5e007988 */ /* 0x0001e80008000404 */
[----:B------:R-:W-:Y:S04]  /*63c0*/  STS.U16 [R251+UR4+0x700], R92 ;  /* 0x0007005cfb007988 */ /* 0x000fe80008000404 */
[----:B0-----:R1:W5:Y:S04]  /*63d0*/  LDL.LU R94, [R1+0x284] ;  /* 0x00028400015e7983 */ /* 0x0013680000300800 */
[----:B------:R1:W5:Y:S04]  /*63e0*/  LDL.LU R95, [R1+0x280] ;  /* 0x00028000015f7983 */ /* 0x0003680000300800 */
[----:B------:R-:W-:Y:S04]  /*63f0*/  STS.U16 [R251+UR4+0x6300], R99 ;  /* 0x00630063fb007988 */ /* 0x000fe80008000404 */
[----:B------:R-:W-:Y:S04]  /*6400*/  STS.U16 [R251+UR4+0x2700], R93 ;  /* 0x0027005dfb007988 */ /* 0x000fe80008000404 */
[----:B------:R-:W-:Y:S04]  /*6410*/  STS.U16 [R251+UR4+0x4700], R22 ;  /* 0x00470016fb007988 */ /* 0x000fe80008000404 */
[----:B------:R-:W-:Y:S01]  /*6420*/  STS.U16 [R251+UR4+0x6700], R23 ;  /* 0x00670017fb007988 */ /* 0x000fe20008000404 */
[----:B------:R-:W-:-:S03]  /*6430*/  LOP3.LUT R248, R248, 0x70, RZ, 0x3c, !PT ;  /* 0x00000070f8f87812 */ /* 0x000fc600078e3cff */
[----:B------:R-:W-:Y:S04]  /*6440*/  STS.U16 [R251+UR4+0xb00], R88 ;  /* 0x000b0058fb007988 */ /* 0x000fe80008000404 */
[----:B------:R-:W-:Y:S04]  /*6450*/  STS.U16 [R251+UR4+0x2b00], R89 ;  /* 0x002b0059fb007988 */ /* 0x000fe80008000404 */
[----:B------:R-:W-:Y:S04]  /*6460*/  STS.U16 [R251+UR4+0x4b00], R90 ;  /* 0x004b005afb007988 */ /* 0x000fe80008000404 */
[----:B------:R-:W-:Y:S04]  /*6470*/  STS.U16 [R251+UR4+0x6b00], R91 ;  /* 0x006b005bfb007988 */ /* 0x000fe80008000404 */
[----:B------:R-:W-:Y:S04]  /*6480*/  STS.U16 [R251+UR4+0xf00], R20 ;  /* 0x000f0014fb007988 */ /* 0x000fe80008000404 */
[----:B------:R-:W-:Y:S04]  /*6490*/  STS.U16 [R251+UR4+0x2f00], R21 ;  /* 0x002f0015fb007988 */ /* 0x000fe80008000404 */
[----:B------:R-:W-:Y:S04]  /*64a0*/  STS.U16 [R251+UR4+0x4f00], R14 ;  /* 0x004f000efb007988 */ /* 0x000fe80008000404 */
[----:B------:R-:W-:Y:S04]  /*64b0*/  STS.U16 [R251+UR4+0x6f00], R15 ;  /* 0x006f000ffb007988 */ /* 0x000fe80008000404 */
[----:B----4-:R0:W-:Y:S04]  /*64c0*/  STS.U16 [R251+UR4+0x300], R96 ;  /* 0x00030060fb007988 */ /* 0x0101e80008000404 */
[----:B--2---:R2:W-:Y:S04]  /*64d0*/  STS.U16 [R251+UR4+0x2300], R97 ;  /* 0x00230061fb007988 */ /* 0x0045e80008000404 */
[----:B0-----:R1:W5:Y:S04]  /*64e0*/  LDL.LU R96, [R1+0x27c] ;  /* 0x00027c0001607983 */ /* 0x0013680000300800 */
[----:B--2---:R1:W5:Y:S04]  /*64f0*/  LDL.LU R97, [R1+0x278] ;  /* 0x0002780001617983 */ /* 0x0043680000300800 */
[----:B---3--:R0:W-:Y:S04]  /*6500*/  STS.U16 [R251+UR4+0x4300], R98 ;  /* 0x00430062fb007988 */ /* 0x0081e80008000404 */
[----:B0-----:R1:W5:Y:S04]  /*6510*/  LDL.LU R98, [R1+0x274] ;  /* 0x0002740001627983 */ /* 0x0013680000300800 */
[----:B------:R1:W5:Y:S04]  /*6520*/  LDL.LU R99, [R1+0x270] ;  /* 0x0002700001637983 */ /* 0x0003680000300800 */
        /* <DEDUP_REMOVED lines=12> */
[----:B------:R0:W-:Y:S04]  /*65f0*/  STS.U16 [R248+UR4+0x380], R16 ;  /* 0x00038010f8007988 */ /* 0x0001e80008000404 */
[----:B------:R2:W-:Y:S04]  /*6600*/  STS.U16 [R248+UR4+0x2380], R17 ;  /* 0x00238011f8007988 */ /* 0x0005e80008000404 */
[----:B------:R3:W-:Y:S04]  /*6610*/  STS.U16 [R248+UR4+0x4380], R18 ;  /* 0x00438012f8007988 */ /* 0x0007e80008000404 */
[----:B0-----:R1:W5:Y:S04]  /*6620*/  LDL.LU R16, [R1+0x23c] ;  /* 0x00023c0001107983 */ /* 0x0013680000300800 */
[----:B--2---:R1:W5:Y:S04]  /*6630*/  LDL.LU R17, [R1+0x238] ;  /* 0x0002380001117983 */ /* 0x0043680000300800 */
[----:B---3--:R1:W5:Y:S04]  /*6640*/  LDL.LU R18, [R1+0x234] ;  /* 0x0002340001127983 */ /* 0x0083680000300800 */
        /* <DEDUP_REMOVED lines=26> */
[----:B0-----:R1:W5:Y:S04]  /*67f0*/  LDL.LU R143, [R1+0x200] ;  /* 0x00020000018f7983 */ /* 0x0013680000300800 */
[----:B------:R-:W3:Y:S04]  /*6800*/  LDL.LU R248, [R1+0x1c4] ;  /* 0x0001c40001f87983 */ /* 0x000ee80000300800 */
[----:B--2---:R-:W2:Y:S01]  /*6810*/  LDL.LU R3, [R1+0x1cc] ;  /* 0x0001cc0001037983 */ /* 0x004ea20000300800 */
[----:B------:R-:W-:-:S03]  /*6820*/  LOP3.LUT R251, R249, 0x20, RZ, 0x3c, !PT ;  /* 0x00000020f9fb7812 */ /* 0x000fc600078e3cff */
[----:B------:R0:W-:Y:S04]  /*6830*/  STS.U16 [R249+UR4+0x8200], R250 ;  /* 0x008200faf9007988 */ /* 0x0001e80008000404 */
[----:B------:R4:W-:Y:S04]  /*6840*/  STS.U16 [R251+UR4+0x8100], R2 ;  /* 0x00810002fb007988 */ /* 0x0009e80008000404 */
[----:B------:R1:W-:Y:S01]  /*6850*/  STS.U16 [R251+UR4+0x8300], R252 ;  /* 0x008300fcfb007988 */ /* 0x0003e20008000404 */
[----:B------:R0:W-:Y:S06]  /*6860*/  MEMBAR.ALL.CTA ;  /* 0x0000000000007992 */ /* 0x0001ec0000008000 */
[----:B0-----:R-:W0:Y:S01]  /*6870*/  FENCE.VIEW.ASYNC.S ;  /* 0x00000000000073c6 */ /* 0x001e220000000000 */
[----:B------:R-:W-:Y:S01]  /*6880*/  UMOV UR12, UR5 ;  /* 0x00000005000c7c82 */ /* 0x000fe20008000000 */
[----:B------:R-:W-:Y:S01]  /*6890*/  UMOV UR13, 0x40000040 ;  /* 0x40000040000d7882 */ /* 0x000fe20000000000 */
[----:B------:R-:W-:Y:S01]  /*68a0*/  UIADD3.64 UR48, UR8, 0x80, URZ ;  /* 0x0000008008307897 */ /* 0x000fe2000fffe03f */
[----:B------:R-:W3:Y:S01]  /*68b0*/  LDL.LU R250, [R1+0x1d0] ;  /* 0x0001d00001fa7983 */ /* 0x000ee20000300800 */
[----:B------:R-:W-:Y:S01]  /*68c0*/  UMOV UR50, UR14 ;  /* 0x0000000e00327c82 */ /* 0x000fe20008000000 */
[----:B------:R-:W-:-:S02]  /*68d0*/  UMOV UR51, UR15 ;  /* 0x0000000f00337c82 */ /* 0x000fc40008000000 */
[----:B------:R-:W3:Y:S04]  /*68e0*/  LDL.LU R249, [R1+0x1c8] ;  /* 0x0001c80001f97983 */ /* 0x000ee80000300800 */
[----:B----4-:R-:W4:Y:S04]  /*68f0*/  LDL.LU R2, [R1+0x1d4] ;  /* 0x0001d40001027983 */ /* 0x010f280000300800 */
[----:B-1----:R-:W3:Y:S01]  /*6900*/  LDL.LU R251, [R1+0x1d8] ;  /* 0x0001d80001fb7983 */ /* 0x002ee20000300800 */
[----:B0-----:R-:W-:Y:S06]  /*6910*/  BAR.SYNC.DEFER_BLOCKING 0x0 ;  /* 0x0000000000007b1d */ /* 0x001fec0000010000 */
[----:B------:R-:W-:-:S06]  /*6920*/  WARPGROUP.ARRIVE ;  /* 0x00000000000079c5 */ /* 0x000fcc0000000000 */
[----:B------:R-:W-:Y:S01]  /*6930*/  HGMMA.64x16x16.F32.BF16 R80, gdesc[UR12].tnspA, R80 ;  /* 0x202000000c5079f0 */ /* 0x000fe20008701850 */
[----:B------:R-:W-:Y:S02]  /*6940*/  UIADD3.64 UR52, UR8, 0x100, URZ ;  /* 0x0000010008347897 */ /* 0x000fe4000fffe03f */
[----:B------:R-:W-:Y:S01]  /*6950*/  UIADD3.64 UR56, UR8, 0x180, URZ ;  /* 0x0000018008387897 */ /* 0x000fe2000fffe03f */
[----:B------:R-:W-:Y:S01]  /*6960*/  UMOV UR54, UR10 ;  /* 0x0000000a00367c82 */ /* 0x000fe20008000000 */
        /* <DEDUP_REMOVED lines=19> */
[----:B------:R-:W-:Y:S01]  /*6aa0*/  ULDC UR12, c[0x0][0x238] ;  /* 0x00008e00000c7ab9 */ /* 0x000fe20000000800 */
[----:B------:R-:W-:Y:S04]  /*6ab0*/  HGMMA.64x16x16.F32.BF16 R80, gdesc[UR8].tnspA, R80 ;  /* 0x20200000085079f0 */ /* 0x000fe80008701850 */
[----:B------:R-:W-:Y:S04]  /*6ac0*/  HGMMA.64x16x16.F32.BF16 R72, gdesc[UR48].tnspA, R72 ;  /* 0x20200000304879f0 */ /* 0x000fe80008701848 */
[----:B------:R-:W-:Y:S04]  /*6ad0*/  HGMMA.64x16x16.F32.BF16 R72, gdesc[UR52].tnspA, R72 ;  /* 0x20200000344879f0 */ /* 0x000fe80008701848 */
[----:B------:R-:W-:Y:S04]  /*6ae0*/  HGMMA.64x16x16.F32.BF16 R64, gdesc[UR56].tnspA, R64 ;  /* 0x20200000384079f0 */ /* 0x000fe80008701840 */
[----:B------:R-:W-:Y:S04]  /*6af0*/  HGMMA.64x16x16.F32.BF16 R64, gdesc[UR16].tnspA, R64 ;  /* 0x20200000104079f0 */ /* 0x000fe80008701840 */
[----:B------:R-:W-:Y:S04]  /*6b00*/  HGMMA.64x16x16.F32.BF16 R56, gdesc[UR20].tnspA, R56 ;  /* 0x20200000143879f0 */ /* 0x000fe80008701838 */
[----:B------:R-:W-:Y:S04]  /*6b10*/  HGMMA.64x16x16.F32.BF16 R56, gdesc[UR24].tnspA, R56 ;  /* 0x20200000183879f0 */ /* 0x000fe80008701838 */
[----:B------:R-:W-:Y:S01]  /*6b20*/  HGMMA.64x16x16.F32.BF16 R48, gdesc[UR28].tnspA, R48 ;  /* 0x202000001c3079f0 */ /* 0x000fe20008701830 */
[----:B--2---:R-:W-:-:S02]  /*6b30*/  R2UR UR52, R3 ;  /* 0x00000000033472ca */ /* 0x004fc400000e0000 */
[----:B------:R-:W2:Y:S01]  /*6b40*/  LDL.LU R3, [R1+0x18c] ;  /* 0x00018c0001037983 */ /* 0x000ea20000300800 */
[----:B------:R-:W-:Y:S04]  /*6b50*/  HGMMA.64x16x16.F32.BF16 R48, gdesc[UR32].tnspA, R48 ;  /* 0x20200000203079f0 */ /* 0x000fe80008701830 */
[----:B------:R-:W-:Y:S01]  /*6b60*/  HGMMA.64x16x16.F32.BF16 R40, gdesc[UR36].tnspA, R40 ;  /* 0x20200000242879f0 */ /* 0x000fe20008701828 */
[----:B---3--:R-:W-:Y:S02]  /*6b70*/  R2UR UR49, R251 ;  /* 0x00000000fb3172ca */ /* 0x008fe400000e0000 */
[----:B----4-:R-:W-:Y:S02]  /*6b80*/  R2UR UR48, R2 ;  /* 0x00000000023072ca */ /* 0x010fe400000e0000 */
[----:B------:R-:W-:Y:S01]  /*6b90*/  R2UR UR53, R250 ;  /* 0x00000000fa3572ca */ /* 0x000fe200000e0000 */
[----:B------:R-:W-:Y:S01]  /*6ba0*/  UMOV UR50, UR10 ;  /* 0x0000000a00327c82 */ /* 0x000fe20008000000 */
[----:B------:R-:W-:Y:S01]  /*6bb0*/  UMOV UR51, UR11 ;  /* 0x0000000b00337c82 */ /* 0x000fe20008000000 */
[----:B------:R-:W-:Y:S01]  /*6bc0*/  UMOV UR54, UR14 ;  /* 0x0000000e00367c82 */ /* 0x000fe20008000000 */
[----:B------:R-:W-:Y:S01]  /*6bd0*/  UMOV UR55, UR15 ;  /* 0x0000000f00377c82 */ /* 0x000fe20008000000 */
[----:B------:R-:W-:-:S02]  /*6be0*/  R2UR UR57, R249 ;  /* 0x00000000f93972ca */ /* 0x000fc400000e0000 */
[----:B------:R-:W-:Y:S01]  /*6bf0*/  R2UR UR56, R248 ;  /* 0x00000000f83872ca */ /* 0x000fe200000e0000 */
[----:B------:R-:W-:Y:S01]  /*6c00*/  UMOV UR58, UR10 ;  /* 0x0000000a003a7c82 */ /* 0x000fe20008000000 */
[----:B------:R-:W-:Y:S01]  /*6c10*/  UMOV UR59, UR11 ;  /* 0x0000000b003b7c82 */ /* 0x000fe20008000000 */
[----:B------:R-:W0:Y:S01]  /*6c20*/  LDC R2, c[0x0][0x23c] ;  /* 0x00008f00ff027b82 */ /* 0x000e220000000800 */
[----:B------:R-:W-:Y:S04]  /*6c30*/  HGMMA.64x16x16.F32.BF16 R40, gdesc[UR40].tnspA, R40 ;  /* 0x20200000282879f0 */ /* 0x000fe80008701828 */
[----:B------:R-:W-:Y:S04]  /*6c40*/  HGMMA.64x16x16.F32.BF16 R32, gdesc[UR44].tnspA, R32 ;  /* 0x202000002c2079f0 */ /* 0x000fe80008701820 */
[----:B------:R-:W-:Y:S04]  /*6c50*/  HGMMA.64x16x16.F32.BF16 R32, gdesc[UR48].tnspA, R32 ;  /* 0x20200000302079f0 */ /* 0x000fe80008701820 */
[----:B------:R-:W-:Y:S01]  /*6c60*/  HGMMA.64x16x16.F32.BF16 R24, gdesc[UR52].tnspA, R24 ;  /* 0x20200000341879f0 */ /* 0x000fe20008701818 */
[----:B0-----:R-:W-:Y:S01]  /*6c70*/  IMAD.SHL.U32 R2, R2, 0x20, RZ ;  /* 0x0000002002027824 */ /* 0x001fe200078e00ff */
[----:B------:R-:W-:-:S02]  /*6c80*/  USHF.L.U32 UR12, UR12, 0x5, URZ ;  /* 0x000000050c0c7899 */ /* 0x000fc4000800063f */
[----:B------:R-:W-:Y:S01]  /*6c90*/  HGMMA.64x16x16.F32.BF16 R24, gdesc[UR56].tnspA, R24, gsb0 ;  /* 0x20200000381879f0 */ /* 0x000fe20008001818 */
[----:B------:R-:W-:Y:S01]  /*6ca0*/  IMAD.WIDE R134, R2, 0x2, R134 ;  /* 0x0000000202867825 */ /* 0x000fe200078e0286 */
[----:B------:R-:W-:-:S03]  /*6cb0*/  UIMAD.WIDE UR60, UR12, 0x2, UR60 ;  /* 0x000000020c3c78a5 */ /* 0x000fc6000f8e023c */
[----:B------:R-:W-:Y:S02]  /*6cc0*/  IMAD.MOV.U32 R252, RZ, RZ, R134 ;  /* 0x000000fffffc7224 */ /* 0x000fe400078e0086 */
[----:B------:R-:W-:Y:S02]  /*6cd0*/  IMAD.MOV.U32 R250, RZ, RZ, R135 ;  /* 0x000000fffffa7224 */ /* 0x000fe400078e0087 */
[----:B------:R-:W-:Y:S01]  /*6ce0*/  VIADD R0, R0, 0xffffffe0 ;  /* 0xffffffe000007836 */ /* 0x000fe20000000000 */
[----:B------:R-:W-:Y:S02]  /*6cf0*/  WARPGROUP.DEPBAR.LE gsb0, 0x0 ;  /* 0x00008000000079c5 */ /* 0x000fe40000010000 */
[----:B--2---:R-:W-:-:S05]  /*6d00*/  VIADD R3, R3, 0xffffffff ;  /* 0xffffffff03037836 */ /* 0x004fca0000000000 */
[----:B------:R0:W-:Y:S01]  /*6d10*/  STL [R1+0x18c], R3 ;  /* 0x00018c0301007387 */ /* 0x0001e20000100800 */
[----:B------:R-:W-:-:S13]  /*6d20*/  ISETP.NE.U32.AND P0, PT, R3, RZ, PT ;  /* 0x000000ff0300720c */ /* 0x000fda0003f05070 */
[----:B0-----:R-:W-:Y:S05]  /*6d30*/  @P0 BRA `(.L_x_1) ;  /* 0xffffffb000a00947 */ /* 0x001fea000383ffff */
[----:B-----5:R-:W-:Y:S02]  /*6d40*/  F2FP.BF16.F32.PACK_AB R95, R63, R79 ;  /* 0x0000004f3f5f723e */ /* 0x020fe400000010ff */
[----:B------:R-:W-:Y:S02]  /*6d50*/  F2FP.BF16.F32.PACK_AB R63, R62, R78 ;  /* 0x0000004e3e3f723e */ /* 0x000fe400000010ff */
[----:B------:R-:W-:Y:S02]  /*6d60*/  F2FP.BF16.F32.PACK_AB R99, R31, R47 ;  /* 0x0000002f1f63723e */ /* 0x000fe400000010ff */
[----:B------:R-:W-:Y:S02]  /*6d70*/  F2FP.BF16.F32.PACK_AB R98, R29, R45 ;  /* 0x0000002d1d62723e */ /* 0x000fe400000010ff */
[----:B------:R-:W-:Y:S02]  /*6d80*/  F2FP.BF16.F32.PACK_AB R97, R39, R55 ;  /* 0x000000372761723e */ /* 0x000fe400000010ff */
[----:B------:R-:W-:-:S02]  /*6d90*/  F2FP.BF16.F32.PACK_AB R96, R37, R53 ;  /* 0x000000352560723e */ /* 0x000fc400000010ff */
[----:B------:R-:W-:Y:S02]  /*6da0*/  F2FP.BF16.F32.PACK_AB R94, R61, R77 ;  /* 0x0000004d3d5e723e */ /* 0x000fe400000010ff */
        /* <DEDUP_REMOVED lines=24> */
[----:B------:R-:W-:-:S07]  /*6f30*/  F2FP.BF16.F32.PACK_AB R12, R64, R80 ;  /* 0x00000050400c723e */ /* 0x000fce00000010ff */
.L_x_0:
[----:B------:R-:W0:Y:S01]  /*6f40*/  S2R R4, SR_TID.X ;  /* 0x0000000000047919 */ /* 0x000e220000002100 */
[----:B------:R-:W1:Y:S01]  /*6f50*/  LDC R35, c[0x0][0x244] ;  /* 0x00009100ff237b82 */ /* 0x000e620000000800 */
[----:B------:R-:W-:Y:S01]  /*6f60*/  ULDC.64 UR10, c[0x0][0x228] ;  /* 0x00008a00000a7ab9 */ /* 0x000fe20000000a00 */
[----:B------:R-:W-:Y:S01]  /*6f70*/  ULDC UR8, c[0x0][0x248] ;  /* 0x0000920000087ab9 */ /* 0x000fe20000000800 */
[----:B------:R-:W2:Y:S04]  /*6f80*/  LDL.LU R104, [R1+0x1e0] ;  /* 0x0001e00001687983 */ /* 0x000ea80000300800 */
[----:B------:R-:W1:Y:S04]  /*6f90*/  LDL.LU R103, [R1+0x1dc] ;  /* 0x0001dc0001677983 */ /* 0x000e680000300800 */
[----:B------:R-:W3:Y:S04]  /*6fa0*/  LDL.LU R102, [R1+0x1e4] ;  /* 0x0001e40001667983 */ /* 0x000ee80000300800 */
[----:B------:R-:W4:Y:S04]  /*6fb0*/  LDL.LU R101, [R1+0x1ec] ;  /* 0x0001ec0001657983 */ /* 0x000f280000300800 */
[----:B------:R-:W5:Y:S01]  /*6fc0*/  LDL.LU R100, [R1+0x1e8] ;  /* 0x0001e80001647983 */ /* 0x000f620000300800 */
[C---:B0-----:R-:W-:Y:S01]  /*6fd0*/  IMAD.SHL.U32 R0, R4.reuse, 0x10, RZ ;  /* 0x0000001004007824 */ /* 0x041fe200078e00ff */
[C---:B------:R-:W-:Y:S01]  /*6fe0*/  LOP3.LUT R48, R4.reuse, 0x7f, RZ, 0xc0, !PT ;  /* 0x0000007f04307812 */ /* 0x040fe200078ec0ff */
[----:B------:R-:W-:-:S03]  /*6ff0*/  IMAD.SHL.U32 R2, R4, 0x40, RZ ;  /* 0x0000004004027824 */ /* 0x000fc600078e00ff */
[----:B------:R-:W-:Y:S02]  /*7000*/  LOP3.LUT R0, R0, 0xf0, RZ, 0xc0, !PT ;  /* 0x000000f000007812 */ /* 0x000fe400078ec0ff */
[----:B------:R-:W-:Y:S02]  /*7010*/  LOP3.LUT R3, R2, 0x400, RZ, 0xc0, !PT ;  /* 0x0000040002037812 */ /* 0x000fe400078ec0ff */
[----:B------:R-:W-:Y:S01]  /*7020*/  LEA R48, R48, UR4, 0x4 ;  /* 0x0000000430307c11 */ /* 0x000fe2000f8e20ff */
[----:B------:R-:W-:Y:S01]  /*7030*/  BAR.SYNC.DEFER_BLOCKING 0x0 ;  /* 0x0000000000007b1d */ /* 0x000fe20000010000 */
[----:B------:R-:W-:Y:S02]  /*7040*/  IADD3 R0, R3, UR4, R0 ;  /* 0x0000000403007c10 */ /* 0x000fe4000fffe000 */
[----:B------:R-:W-:-:S03]  /*7050*/  LOP3.LUT R3, R4, 0x60, RZ, 0xc0, !PT ;  /* 0x0000006004037812 */ /* 0x000fc600078ec0ff */
[----:B------:R-:W-:Y:S02]  /*7060*/  ULDC.64 UR4, c[0x0][0x220] ;  /* 0x0000880000047ab9 */ /* 0x000fe40000000a00 */
[----:B------:R-:W-:-:S05]  /*7070*/  IMAD R42, R3, 0x8, R0 ;  /* 0x00000008032a7824 */ /* 0x000fca00078e0200 */
[----:B------:R-:W-:Y:S01]  /*7080*/  STSM.16.M88.4 [R42], R12 ;  /* 0x0000000c2a007844 */ /* 0x000fe20000000200 */
[----:B------:R-:W-:Y:S06]  /*7090*/  BAR.SYNC.DEFER_BLOCKING 0x0 ;  /* 0x0000000000007b1d */ /* 0x000fec0000010000 */
[----:B------:R-:W0:Y:S02]  /*70a0*/  LDS.128 R28, [R48] ;  /* 0x00000000301c7984 */ /* 0x000e240000000c00 */
[----:B------:R-:W-:Y:S06]  /*70b0*/  BAR.SYNC.DEFER_BLOCKING 0x0 ;  /* 0x0000000000007b1d */ /* 0x000fec0000010000 */
[----:B------:R0:W-:Y:S02]  /*70c0*/  STSM.16.M88.4 [R42], R36 ;  /* 0x000000242a007844 */ /* 0x0001e40000000200 */
[----:B------:R-:W-:Y:S01]  /*70d0*/  BAR.SYNC.DEFER_BLOCKING 0x0 ;  /* 0x0000000000007b1d */ /* 0x000fe20000010000 */
[----:B0-----:R-:W-:-:S05]  /*70e0*/  PRMT R37, R28, 0x7632, R37 ;  /* 0x000076321c257816 */ /* 0x001fca0000000025 */
[----:B------:R-:W-:Y:S02]  /*70f0*/  LDS.128 R24, [R48] ;  /* 0x0000000030187984 */ /* 0x000fe40000000c00 */
[----:B------:R-:W-:Y:S06]  /*7100*/  BAR.SYNC.DEFER_BLOCKING 0x0 ;  /* 0x0000000000007b1d */ /* 0x000fec0000010000 */
[----:B------:R-:W-:Y:S02]  /*7110*/  STSM.16.M88.4 [R42], R44 ;  /* 0x0000002c2a007844 */ /* 0x000fe40000000200 */
[----:B------:R-:W-:Y:S06]  /*7120*/  BAR.SYNC.DEFER_BLOCKING 0x0 ;  /* 0x0000000000007b1d */ /* 0x000fec0000010000 */
[----:B------:R-:W0:Y:S02]  /*7130*/  LDS.128 R20, [R48] ;  /* 0x0000000030147984 */ /* 0x000e240000000c00 */
[----:B------:R-:W-:Y:S06]  /*7140*/  BAR.SYNC.DEFER_BLOCKING 0x0 ;  /* 0x0000000000007b1d */ /* 0x000fec0000010000 */
[----:B------:R-:W-:Y:S02]  /*7150*/  STSM.16.M88.4 [R42], R52 ;  /* 0x000000342a007844 */ /* 0x000fe40000000200 */
[----:B------:R-:W-:Y:S01]  /*7160*/  BAR.SYNC.DEFER_BLOCKING 0x0 ;  /* 0x0000000000007b1d */ /* 0x000fe20000010000 */
[----:B0-----:R-:W-:-:S05]  /*7170*/  PRMT R47, R20, 0x7632, R47 ;  /* 0x00007632142f7816 */ /* 0x001fca000000002f */
[----:B------:R-:W0:Y:S02]  /*7180*/  LDS.128 R16, [R48] ;  /* 0x0000000030107984 */ /* 0x000e240000000c00 */
[----:B------:R-:W-:Y:S06]  /*7190*/  BAR.SYNC.DEFER_BLOCKING 0x0 ;  /* 0x0000000000007b1d */ /* 0x000fec0000010000 */
[----:B------:R-:W-:Y:S02]  /*71a0*/  STSM.16.M88.4 [R42], R60 ;  /* 0x0000003c2a007844 */ /* 0x000fe40000000200 */
[----:B------:R-:W-:Y:S01]  /*71b0*/  BAR.SYNC.DEFER_BLOCKING 0x0 ;  /* 0x0000000000007b1d */ /* 0x000fe20000010000 */
[C---:B--2---:R-:W-:Y:S01]  /*71c0*/  VIADD R2, R104.reuse, 0x1 ;  /* 0x0000000168027836 */ /* 0x044fe20000000000 */
[C---:B------:R-:W-:Y:S01]  /*71d0*/  ISETP.GE.AND P0, PT, R104.reuse, UR11, PT ;  /* 0x0000000b68007c0c */ /* 0x040fe2000bf06270 */
[----:B------:R-:W-:-:S02]  /*71e0*/  IMAD R45, R104, UR8, RZ ;  /* 0x00000008682d7c24 */ /* 0x000fc4000f8e02ff */
[C---:B-1----:R-:W-:Y:S01]  /*71f0*/  IMAD R0, R103.reuse, R35, RZ ;  /* 0x0000002367007224 */ /* 0x042fe200078e02ff */
[----:B------:R-:W-:Y:S01]  /*7200*/  ISETP.GE.AND P2, PT, R2, UR11, PT ;  /* 0x0000000b02007c0c */ /* 0x000fe2000bf46270 */
[----:B------:R-:W-:Y:S01]  /*7210*/  VIADD R2, R104, 0x2 ;  /* 0x0000000268027836 */ /* 0x000fe20000000000 */
[----:B------:R-:W-:Y:S01]  /*7220*/  ISETP.GE.AND P1, PT, R103, UR10, PT ;  /* 0x0000000a67007c0c */ /* 0x000fe2000bf26270 */
[----:B------:R-:W-:Y:S01]  /*7230*/  IMAD R3, R35, 0x80, R0 ;  /* 0x0000008023037824 */ /* 0x000fe200078e0200 */
[----:B------:R-:W-:Y:S01]  /*7240*/  LEA R32, P3, R0, UR4, 0x1 ;  /* 0x0000000400207c11 */ /* 0x000fe2000f8608ff */
[----:B------:R-:W-:Y:S01]  /*7250*/  VIADD R49, R45, UR8 ;  /* 0x000000082d317c36 */ /* 0x000fe20008000000 */
[----:B------:R-:W-:Y:S02]  /*7260*/  ISETP.GE.AND P6, PT, R2, UR11, PT ;  /* 0x0000000b02007c0c */ /* 0x000fe4000bfc6270 */
[----:B------:R-:W-:Y:S01]  /*7270*/  ISETP.LT.AND P1, PT, R104, UR11, !P1 ;  /* 0x0000000b68007c0c */ /* 0x000fe2000cf21270 */
[----:B------:R-:W-:Y:S01]  /*7280*/  LDS.128 R8, [R48] ;  /* 0x0000000030087984 */ /* 0x000fe20000000c00 */
[----:B------:R-:W-:Y:S01]  /*7290*/  BAR.SYNC.DEFER_BLOCKING 0x0 ;  /* 0x0000000000007b1d */ /* 0x000fe20000010000 */
[----:B------:R-:W-:Y:S01]  /*72a0*/  LEA R2, P5, R3, UR4, 0x1 ;  /* 0x0000000403027c11 */ /* 0x000fe2000f8a08ff */
[----:B------:R-:W-:Y:S01]  /*72b0*/  VIADD R51, R49, UR8 ;  /* 0x0000000831337c36 */ /* 0x000fe20008000000 */
[----:B---3--:R-:W-:-:S02]  /*72c0*/  ISETP.LT.AND P4, PT, R102, UR10, !P0 ;  /* 0x0000000a66007c0c */ /* 0x008fc4000c781270 */
[----:B------:R-:W-:Y:S01]  /*72d0*/  LEA.HI.X.SX32 R33, R0, UR5, 0x1, P3 ;  /* 0x0000000500217c11 */ /* 0x000fe200098f0eff */
[----:B------:R-:W-:Y:S01]  /*72e0*/  IMAD R0, R35, 0x80, R3 ;  /* 0x0000008023007824 */ /* 0x000fe200078e0203 */
[----:B------:R-:W-:Y:S01]  /*72f0*/  LEA.HI.X.SX32 R3, R3, UR5, 0x1, P5 ;  /* 0x0000000503037c11 */ /* 0x000fe2000a8f0eff */
[----:B------:R-:W-:-:S03]  /*7300*/  IMAD.WIDE R38, R45, 0x2, R32 ;  /* 0x000000022d267825 */ /* 0x000fc600078e0220 */
[----:B------:R-:W-:Y:S01]  /*7310*/  LEA R36, P3, R0, UR4, 0x1 ;  /* 0x0000000400247c11 */ /* 0x000fe2000f8608ff */
[----:B------:R-:W-:-:S04]  /*7320*/  IMAD.WIDE R40, R45, 0x2, R2 ;  /* 0x000000022d287825 */ /* 0x000fc800078e0202 */
[----:B------:R-:W-:-:S05]  /*7330*/  IMAD R35, R35, 0x80, R0 ;  /* 0x0000008023237824 */ /* 0x000fca00078e0200 */
[C---:B------:R-:W-:Y:S01]  /*7340*/  LEA R34, P5, R35.reuse, UR4, 0x1 ;  /* 0x0000000423227c11 */ /* 0x040fe2000f8a08ff */
[----:B------:R-:W-:Y:S03]  /*7350*/  STSM.16.M88.4 [R42], R88 ;  /* 0x000000582a007844 */ /* 0x000fe60000000200 */
[----:B------:R-:W-:Y:S01]  /*7360*/  LEA.HI.X.SX32 R35, R35, UR5, 0x1, P5 ;  /* 0x0000000523237c11 */ /* 0x000fe2000a8f0eff */
[----:B------:R-:W-:Y:S01]  /*7370*/  BAR.SYNC.DEFER_BLOCKING 0x0 ;  /* 0x0000000000007b1d */ /* 0x000fe20000010000 */
[----:B------:R-:W-:-:S05]  /*7380*/  ISETP.LT.AND P5, PT, R102, UR10, !P2 ;  /* 0x0000000a66007c0c */ /* 0x000fca000d7a1270 */
[----:B------:R-:W1:Y:S02]  /*7390*/  LDS.128 R4, [R48] ;  /* 0x0000000030047984 */ /* 0x000e640000000c00 */
[----:B------:R-:W-:Y:S06]  /*73a0*/  BAR.SYNC.DEFER_BLOCKING 0x0 ;  /* 0x0000000000007b1d */ /* 0x000fec0000010000 */
[----:B------:R-:W-:Y:S02]  /*73b0*/  STSM.16.M88.4 [R42], R92 ;  /* 0x0000005c2a007844 */ /* 0x000fe40000000200 */
[----:B------:R-:W-:Y:S06]  /*73c0*/  BAR.SYNC.DEFER_BLOCKING 0x0 ;  /* 0x0000000000007b1d */ /* 0x000fec0000010000 */
[----:B------:R-:W2:Y:S02]  /*73d0*/  LDS.128 R12, [R48] ;  /* 0x00000000300c7984 */ /* 0x000ea40000000c00 */
[----:B------:R-:W-:Y:S06]  /*73e0*/  BAR.SYNC.DEFER_BLOCKING 0x0 ;  /* 0x0000000000007b1d */ /* 0x000fec0000010000 */
[----:B------:R3:W-:Y:S02]  /*73f0*/  STSM.16.M88.4 [R42], R96 ;  /* 0x000000602a007844 */ /* 0x0007e40000000200 */
[----:B------:R-:W-:Y:S01]  /*7400*/  BAR.SYNC.DEFER_BLOCKING 0x0 ;  /* 0x0000000000007b1d */ /* 0x000fe20000010000 */
[----:B---3--:R-:W-:-:S05]  /*7410*/  IMAD.WIDE R42, R49, 0x2, R32 ;  /* 0x00000002312a7825 */ /* 0x008fca00078e0220 */
[----:B------:R3:W-:Y:S04]  /*7420*/  @P1 STG.E.U16 desc[UR6][R38.64], R28 ;  /* 0x0000001c26001986 */ /* 0x0007e8000c101506 */
[----:B------:R0:W-:Y:S01]  /*7430*/  @P4 STG.E.U16 desc[UR6][R40.64], R37 ;  /* 0x0000002528004986 */ /* 0x0001e2000c101506 */
[----:B------:R-:W-:Y:S02]  /*7440*/  ISETP.LT.AND P4, PT, R103, UR10, !P2 ;  /* 0x0000000a67007c0c */ /* 0x000fe4000d781270 */
[----:B---3--:R-:W-:Y:S02]  /*7450*/  PRMT R28, R24, 0x7632, R28 ;  /* 0x00007632181c7816 */ /* 0x008fe4000000001c */
[----:B0-----:R-:W-:Y:S01]  /*7460*/  LEA.HI.X.SX32 R37, R0, UR5, 0x1, P3 ;  /* 0x0000000500257c11 */ /* 0x001fe200098f0eff */
[----:B------:R-:W-:Y:S01]  /*7470*/  IMAD.WIDE R40, R45, 0x2, R34 ;  /* 0x000000022d287825 */ /* 0x000fe200078e0222 */
[----:B----4-:R-:W-:-:S02]  /*7480*/  ISETP.LT.AND P3, PT, R101, UR10, !P0 ;  /* 0x0000000a65007c0c */ /* 0x010fc4000c761270 */
[----:B-----5:R-:W-:Y:S01]  /*7490*/  ISETP.LT.AND P0, PT, R100, UR10, !P0 ;  /* 0x0000000a64007c0c */ /* 0x020fe2000c701270 */
[----:B------:R-:W-:-:S04]  /*74a0*/  IMAD.WIDE R38, R45, 0x2, R36 ;  /* 0x000000022d267825 */ /* 0x000fc800078e0224 */
[----:B------:R-:W-:-:S04]  /*74b0*/  IMAD.WIDE R44, R49, 0x2, R2 ;  /* 0x00000002312c7825 */ /* 0x000fc800078e0202 */
[----:B------:R-:W-:Y:S02]  /*74c0*/  VIADD R0, R104, 0x3 ;  /* 0x0000000368007836 */ /* 0x000fe40000000000 */
[----:B------:R0:W-:Y:S01]  /*74d0*/  @P3 STG.E.U16 desc[UR6][R38.64], R24 ;  /* 0x0000001826003986 */ /* 0x0001e2000c101506 */
[C---:B------:R-:W-:Y:S02]  /*74e0*/  ISETP.LT.AND P3, PT, R101.reuse, UR10, !P6 ;  /* 0x0000000a65007c0c */ /* 0x040fe4000f761270 */
[----:B------:R-:W-:Y:S01]  /*74f0*/  ISETP.GE.AND P1, PT, R0, UR11, PT ;  /* 0x0000000b00007c0c */ /* 0x000fe2000bf26270 */
[----:B------:R3:W-:Y:S01]  /*7500*/  @P0 STG.E.U16 desc[UR6][R40.64], R28 ;  /* 0x0000001c28000986 */ /* 0x0007e2000c101506 */
[----:B------:R-:W-:Y:S01]  /*7510*/  ISETP.LT.AND P0, PT, R101, UR10, !P2 ;  /* 0x0000000a65007c0c */ /* 0x000fe2000d701270 */
[----:B------:R-:W-:Y:S01]  /*7520*/  VIADD R0, R104, 0x4 ;  /* 0x0000000468007836 */ /* 0x000fe20000000000 */
[----:B------:R-:W-:Y:S01]  /*7530*/  ISETP.LT.AND P2, PT, R100, UR10, !P2 ;  /* 0x0000000a64007c0c */ /* 0x000fe2000d741270 */
[----:B------:R4:W-:Y:S01]  /*7540*/  @P4 STG.E.U16 desc[UR6][R42.64], R20 ;  /* 0x000000142a004986 */ /* 0x0009e2000c101506 */
[----:B------:R-:W-:-:S03]  /*7550*/  ISETP.LT.AND P4, PT, R103, UR10, !P6 ;  /* 0x0000000a67007c0c */ /* 0x000fc6000f781270 */
[----:B------:R5:W-:Y:S01]  /*7560*/  @P5 STG.E.U16 desc[UR6][R44.64], R47 ;  /* 0x0000002f2c005986 */ /* 0x000be2000c101506 */
[----:B------:R-:W-:Y:S01]  /*7570*/  ISETP.LT.AND P5, PT, R102, UR10, !P6 ;  /* 0x0000000a66007c0c */ /* 0x000fe2000f7a1270 */
[----:B0-----:R-:W-:Y:S01]  /*7580*/  IMAD.WIDE R38, R49, 0x2, R36 ;  /* 0x0000000231267825 */ /* 0x001fe200078e0224 */
[----:B------:R-:W-:Y:S02]  /*7590*/  PRMT R24, R29, 0x7632, R24 ;  /* 0x000076321d187816 */ /* 0x000fe40000000018 */
[----:B------:R-:W-:Y:S01]  /*75a0*/  ISETP.LT.AND P6, PT, R100, UR10, !P6 ;  /* 0x0000000a64007c0c */ /* 0x000fe2000f7c1270 */
[----:B---3--:R-:W-:Y:S01]  /*75b0*/  IMAD.WIDE R40, R49, 0x2, R34 ;  /* 0x0000000231287825 */ /* 0x008fe200078e0222 */
[----:B------:R0:W-:Y:S01]  /*75c0*/  @P0 STG.E.U16 desc[UR6][R38.64], R16 ;  /* 0x0000001026000986 */ /* 0x0001e2000c101506 */
[----:B----4-:R-:W-:Y:S02]  /*75d0*/  PRMT R20, R16, 0x7632, R20 ;  /* 0x0000763210147816 */ /* 0x010fe40000000014 */
[----:B------:R-:W-:Y:S01]  /*75e0*/  IMAD.WIDE R42, R51, 0x2, R2 ;  /* 0x00000002332a7825 */ /* 0x000fe200078e0202 */
[----:B------:R-:W-:-:S02]  /*75f0*/  ISETP.GE.AND P0, PT, R0, UR11, PT ;  /* 0x0000000b00007c0c */ /* 0x000fc4000bf06270 */
[----:B------:R3:W-:Y:S01]  /*7600*/  @P2 STG.E.U16 desc[UR6][R40.64], R20 ;  /* 0x0000001428002986 */ /* 0x0007e2000c101506 */
[----:B-----5:R-:W-:-:S04]  /*7610*/  IMAD.WIDE R46, R51, 0x2, R32 ;  /* 0x00000002332e7825 */ /* 0x020fc800078e0220 */
[----:B------:R-:W-:Y:S01]  /*7620*/  IMAD.WIDE R44, R51, 0x2, R36 ;  /* 0x00000002332c7825 */ /* 0x000fe200078e0224 */
[----:B------:R4:W-:Y:S01]  /*7630*/  @P4 STG.E.U16 desc[UR6][R46.64], R29 ;  /* 0x0000001d2e004986 */ /* 0x0009e2000c101506 */
[----:B------:R-:W-:Y:S02]  /*7640*/  ISETP.LT.AND P4, PT, R103, UR10, !P1 ;  /* 0x0000000a67007c0c */ /* 0x000fe4000cf81270 */
[----:B------:R-:W-:Y:S01]  /*7650*/  VIADD R49, R51, UR8 ;  /* 0x0000000833317c36 */ /* 0x000fe20008000000 */
[----:B------:R-:W-:Y:S01]  /*7660*/  @P5 STG.E.U16 desc[UR6][R42.64], R24 ;  /* 0x000000182a005986 */ /* 0x000fe2000c101506 */
[----:B------:R-:W-:Y:S01]  /*7670*/  ISETP.LT.AND P5, PT, R102, UR10, !P1 ;  /* 0x0000000a66007c0c */ /* 0x000fe2000cfa1270 */
[----:B------:R-:W-:Y:S01]  /*7680*/  VIADD R0, R104, 0x5 ;  /* 0x0000000568007836 */ /* 0x000fe20000000000 */
[----:B0-----:R-:W-:Y:S01]  /*7690*/  PRMT R16, R25, 0x7632, R16 ;  /* 0x0000763219107816 */ /* 0x001fe20000000010 */
[----:B------:R0:W-:Y:S01]  /*76a0*/  @P3 STG.E.U16 desc[UR6][R44.64], R25 ;  /* 0x000000192c003986 */ /* 0x0001e2000c101506 */
[----:B------:R-:W-:Y:S01]  /*76b0*/  ISETP.LT.AND P3, PT, R101, UR10, !P1 ;  /* 0x0000000a65007c0c */ /* 0x000fe2000cf61270 */
[----:B------:R-:W-:Y:S01]  /*76c0*/  IMAD.WIDE R38, R49, 0x2, R32 ;  /* 0x0000000231267825 */ /* 0x000fe200078e0220 */
[----:B------:R-:W-:-:S02]  /*76d0*/  ISETP.LT.AND P1, PT, R100, UR10, !P1 ;  /* 0x0000000a64007c0c */ /* 0x000fc4000cf21270 */
[----:B---3--:R-:W-:Y:S01]  /*76e0*/  PRMT R20, R21, 0x7632, R20 ;  /* 0x0000763215147816 */ /* 0x008fe20000000014 */
[----:B----4-:R-:W-:Y:S01]  /*76f0*/  IMAD.WIDE R28, R51, 0x2, R34 ;  /* 0x00000002331c7825 */ /* 0x010fe200078e0222 */
[----:B------:R-:W-:-:S03]  /*7700*/  ISETP.GE.AND P2, PT, R0, UR11, PT ;  /* 0x0000000b00007c0c */ /* 0x000fc6000bf46270 */
[----:B------:R-:W-:Y:S01]  /*7710*/  IMAD.WIDE R40, R49, 0x2, R2 ;  /* 0x0000000231287825 */ /* 0x000fe200078e0202 */
[----:B------:R3:W-:Y:S01]  /*7720*/  @P6 STG.E.U16 desc[UR6][R28.64], R16 ;  /* 0x000000101c006986 */ /* 0x0007e2000c101506 */
[----:B------:R-:W-:Y:S02]  /*7730*/  ISETP.LT.AND P6, PT, R103, UR10, !P0 ;  /* 0x0000000a67007c0c */ /* 0x000fe4000c7c1270 */
[C---:B0-----:R-:W-:Y:S01]  /*7740*/  IMAD.WIDE R24, R49.reuse, 0x2, R36 ;  /* 0x0000000231187825 */ /* 0x041fe200078e0224 */
[----:B------:R0:W-:Y:S01]  /*7750*/  @P4 STG.E.U16 desc[UR6][R38.64], R21 ;  /* 0x0000001526004986 */ /* 0x0001e2000c101506 */
[----:B------:R-:W-:Y:S02]  /*7760*/  ISETP.LT.AND P4, PT, R102, UR10, !P0 ;  /* 0x0000000a66007c0c */ /* 0x000fe4000c781270 */
[----:B------:R-:W-:Y:S01]  /*7770*/  IMAD.WIDE R42, R49, 0x2, R34 ;  /* 0x00000002312a7825 */ /* 0x000fe200078e0222 */
[----:B------:R4:W-:Y:S01]  /*7780*/  @P5 STG.E.U16 desc[UR6][R40.64], R20 ;  /* 0x0000001428005986 */ /* 0x0009e2000c101506 */
[----:B------:R-:W-:-:S02]  /*7790*/  ISETP.LT.AND P5, PT, R101, UR10, !P0 ;  /* 0x0000000a65007c0c */ /* 0x000fc4000c7a1270 */
[----:B------:R-:W-:Y:S01]  /*77a0*/  VIADD R49, R49, UR8 ;  /* 0x0000000831317c36 */ /* 0x000fe20008000000 */
[----:B---3--:R-:W-:Y:S01]  /*77b0*/  PRMT R29, R17, 0x7632, R29 ;  /* 0x00007632111d7816 */ /* 0x008fe2000000001d */
[----:B------:R3:W-:Y:S01]  /*77c0*/  @P3 STG.E.U16 desc[UR6][R24.64], R17 ;  /* 0x0000001118003986 */ /* 0x0007e2000c101506 */
[----:B------:R-:W-:Y:S01]  /*77d0*/  ISETP.LT.AND P0, PT, R100, UR10, !P0 ;  /* 0x0000000a64007c0c */ /* 0x000fe2000c701270 */
[----:B------:R-:W-:Y:S02]  /*77e0*/  VIADD R0, R104, 0x6 ;  /* 0x0000000668007836 */ /* 0x000fe40000000000 */
[----:B------:R5:W-:Y:S01]  /*77f0*/  @P1 STG.E.U16 desc[UR6][R42.64], R29 ;  /* 0x0000001d2a001986 */ /* 0x000be2000c101506 */
[C---:B0-----:R-:W-:Y:S02]  /*7800*/  IMAD.WIDE R38, R49.reuse, 0x2, R36 ;  /* 0x0000000231267825 */ /* 0x041fe400078e0224 */
[----:B------:R-:W-:Y:S02]  /*7810*/  ISETP.GE.AND P3, PT, R0, UR11, PT ;  /* 0x0000000b00007c0c */ /* 0x000fe4000bf66270 */
[----:B----4-:R-:W-:Y:S01]  /*7820*/  IMAD.WIDE R20, R49, 0x2, R32 ;  /* 0x0000000231147825 */ /* 0x010fe200078e0220 */
[----:B---3--:R-:W-:-:S03]  /*7830*/  PRMT R25, R30, 0x7632, R25 ;  /* 0x000076321e197816 */ /* 0x008fc60000000019 */
[C---:B------:R-:W-:Y:S01]  /*7840*/  VIADD R41, R49.reuse, UR8 ;  /* 0x0000000831297c36 */ /* 0x040fe20008000000 */
[----:B------:R0:W-:Y:S01]  /*7850*/  @P6 STG.E.U16 desc[UR6][R20.64], R30 ;  /* 0x0000001e14006986 */ /* 0x0001e2000c101506 */
[----:B------:R-:W-:Y:S01]  /*7860*/  ISETP.LT.AND P6, PT, R102, UR10, !P2 ;  /* 0x0000000a66007c0c */ /* 0x000fe2000d7c1270 */
[----:B-----5:R-:W-:-:S04]  /*7870*/  IMAD.WIDE R28, R49, 0x2, R2 ;  /* 0x00000002311c7825 */ /* 0x020fc800078e0202 */
[----:B------:R-:W-:Y:S01]  /*7880*/  IMAD.WIDE R16, R49, 0x2, R34 ;  /* 0x0000000231107825 */ /* 0x000fe200078e0222 */
[----:B------:R3:W-:Y:S01]  /*7890*/  @P4 STG.E.U16 desc[UR6][R28.64], R25 ;  /* 0x000000191c004986 */ /* 0x0007e2000c101506 */
[----:B------:R-:W-:Y:S02]  /*78a0*/  ISETP.LT.AND P4, PT, R101, UR10, !P2 ;  /* 0x0000000a65007c0c */ /* 0x000fe4000d781270 */
[----:B------:R-:W-:Y:S01]  /*78b0*/  VIADD R43, R41, UR8 ;  /* 0x00000008292b7c36 */ /* 0x000fe20008000000 */
[----:B------:R4:W-:Y:S01]  /*78c0*/  @P5 STG.E.U16 desc[UR6][R38.64], R26 ;  /* 0x0000001a26005986 */ /* 0x0009e2000c101506 */
[----:B------:R-:W-:Y:S01]  /*78d0*/  ISETP.LT.AND P5, PT, R103, UR10, !P2 ;  /* 0x0000000a67007c0c */ /* 0x000fe2000d7a1270 */
[C---:B0-----:R-:W-:Y:S01]  /*78e0*/  IMAD.WIDE R20, R41.reuse, 0x2, R32 ;  /* 0x0000000229147825 */ /* 0x041fe200078e0220 */
[----:B------:R-:W-:Y:S02]  /*78f0*/  PRMT R30, R22, 0x7632, R30 ;  /* 0x00007632161e7816 */ /* 0x000fe4000000001e */
[----:B------:R-:W-:Y:S01]  /*7900*/  ISETP.LT.AND P2, PT, R100, UR10, !P2 ;  /* 0x0000000a64007c0c */ /* 0x000fe2000d741270 */
[----:B------:R-:W-:Y:S01]  /*7910*/  VIADD R0, R104, 0x7 ;  /* 0x0000000768007836 */ /* 0x000fe20000000000 */
[----:B---3--:R-:W-:Y:S01]  /*7920*/  PRMT R29, R26, 0x7632, R29 ;  /* 0x000076321a1d7816 */ /* 0x008fe2000000001d */
[----:B------:R-:W-:-:S03]  /*7930*/  IMAD.WIDE R24, R41, 0x2, R2 ;  /* 0x0000000229187825 */ /* 0x000fc600078e0202 */
[----:B------:R-:W-:Y:S01]  /*7940*/  ISETP.GE.AND P1, PT, R0, UR11, PT ;  /* 0x0000000b00007c0c */ /* 0x000fe2000bf26270 */
[----:B------:R0:W-:Y:S01]  /*7950*/  @P0 STG.E.U16 desc[UR6][R16.64], R29 ;  /* 0x0000001d10000986 */ /* 0x0001e2000c101506 */
[----:B----4-:R-:W-:Y:S01]  /*7960*/  PRMT R26, R18, 0x7632, R26 ;  /* 0x00007632121a7816 */ /* 0x010fe2000000001a */
[----:B------:R-:W-:Y:S02]  /*7970*/  IMAD.WIDE R38, R43, 0x2, R34 ;  /* 0x000000022b267825 */ /* 0x000fe400078e0222 */
[----:B------:R3:W-:Y:S01]  /*7980*/  @P5 STG.E.U16 desc[UR6][R20.64], R22 ;  /* 0x0000001614005986 */ /* 0x0007e2000c101506 */
[----:B------:R-:W-:Y:S01]  /*7990*/  ISETP.LT.AND P5, PT, R102, UR10, !P3 ;  /* 0x0000000a66007c0c */ /* 0x000fe2000dfa1270 */
[----:B------:R-:W-:Y:S02]  /*79a0*/  VIADD R0, R104, 0x8 ;  /* 0x0000000868007836 */ /* 0x000fe40000000000 */
[----:B------:R4:W-:Y:S01]  /*79b0*/  @P6 STG.E.U16 desc[UR6][R24.64], R30 ;  /* 0x0000001e18006986 */ /* 0x0009e2000c101506 */
[----:B------:R-:W-:-:S02]  /*79c0*/  ISETP.LT.AND P6, PT, R101, UR10, !P3 ;  /* 0x0000000a65007c0c */ /* 0x000fc4000dfc1270 */
[----:B------:R-:W-:Y:S01]  /*79d0*/  ISETP.GE.AND P0, PT, R0, UR11, PT ;  /* 0x0000000b00007c0c */ /* 0x000fe2000bf06270 */
[----:B0-----:R-:W-:-:S04]  /*79e0*/  IMAD.WIDE R28, R41, 0x2, R36 ;  /* 0x00000002291c7825 */ /* 0x001fc800078e0224 */
[----:B------:R-:W-:Y:S01]  /*79f0*/  IMAD.WIDE R16, R41, 0x2, R34 ;  /* 0x0000000229107825 */ /* 0x000fe200078e0222 */
[----:B------:R0:W-:Y:S01]  /*7a00*/  @P4 STG.E.U16 desc[UR6][R28.64], R18 ;  /* 0x000000121c004986 */ /* 0x0001e2000c101506 */
[----:B------:R-:W-:Y:S02]  /*7a10*/  ISETP.LT.AND P4, PT, R103, UR10, !P3 ;  /* 0x0000000a67007c0c */ /* 0x000fe4000df81270 */
[----:B------:R-:W-:Y:S01]  /*7a20*/  ISETP.LT.AND P3, PT, R100, UR10, !P3 ;  /* 0x0000000a64007c0c */ /* 0x000fe2000df61270 */
[C---:B---3--:R-:W-:Y:S01]  /*7a30*/  IMAD.WIDE R20, R43.reuse, 0x2, R32 ;  /* 0x000000022b147825 */ /* 0x048fe200078e0220 */
[----:B------:R3:W-:Y:S03]  /*7a40*/  @P2 STG.E.U16 desc[UR6][R16.64], R26 ;  /* 0x0000001a10002986 */ /* 0x0007e6000c101506 */
[----:B----4-:R-:W-:Y:S01]  /*7a50*/  IMAD.WIDE R24, R43, 0x2, R2 ;  /* 0x000000022b187825 */ /* 0x010fe200078e0202 */
[----:B0-----:R-:W-:-:S03]  /*7a60*/  PRMT R18, R31, 0x7632, R18 ;  /* 0x000076321f127816 */ /* 0x001fc60000000012 */
[----:B------:R-:W-:Y:S02]  /*7a70*/  IMAD.WIDE R28, R43, 0x2, R36 ;  /* 0x000000022b1c7825 */ /* 0x000fe400078e0224 */
[----:B------:R0:W-:Y:S01]  /*7a80*/  @P4 STG.E.U16 desc[UR6][R20.64], R31 ;  /* 0x0000001f14004986 */ /* 0x0001e2000c101506 */
[----:B------:R-:W-:Y:S02]  /*7a90*/  ISETP.LT.AND P4, PT, R103, UR10, !P1 ;  /* 0x0000000a67007c0c */ /* 0x000fe4000cf81270 */
[----:B---3--:R-:W-:Y:S01]  /*7aa0*/  PRMT R17, R27, 0x7632, R17 ;  /* 0x000076321b117816 */ /* 0x008fe20000000011 */
[----:B------:R3:W-:Y:S01]  /*7ab0*/  @P5 STG.E.U16 desc[UR6][R24.64], R18 ;  /* 0x0000001218005986 */ /* 0x0007e2000c101506 */
[----:B------:R-:W-:Y:S01]  /*7ac0*/  ISETP.LT.AND P5, PT, R102, UR10, !P1 ;  /* 0x0000000a66007c0c */ /* 0x000fe2000cfa1270 */
[----:B------:R-:W-:Y:S02]  /*7ad0*/  VIADD R43, R43, UR8 ;  /* 0x000000082b2b7c36 */ /* 0x000fe40008000000 */
[----:B------:R4:W-:Y:S01]  /*7ae0*/  @P6 STG.E.U16 desc[UR6][R28.64], R27 ;  /* 0x0000001b1c006986 */ /* 0x0009e2000c101506 */
[----:B------:R-:W-:Y:S01]  /*7af0*/  ISETP.LT.AND P6, PT, R101, UR10, !P1 ;  /* 0x0000000a65007c0c */ /* 0x000fe2000cfc1270 */
[----:B------:R-:W-:Y:S01]  /*7b00*/  VIADD R0, R104, 0x9 ;  /* 0x0000000968007836 */ /* 0x000fe20000000000 */
[----:B------:R-:W-:Y:S01]  /*7b10*/  ISETP.LT.AND P1, PT, R100, UR10, !P1 ;  /* 0x0000000a64007c0c */ /* 0x000fe2000cf21270 */
[----:B------:R-:W5:Y:S01]  /*7b20*/  LDS.128 R24, [R48] ;  /* 0x0000000030187984 */ /* 0x000f620000000c00 */
[----:B0-----:R-:W-:-:S02]  /*7b30*/  IMAD.WIDE R20, R43, 0x2, R2 ;  /* 0x000000022b147825 */ /* 0x001fc400078e0202 */
[----:B------:R-:W-:Y:S01]  /*7b40*/  ISETP.GE.AND P2, PT, R0, UR11, PT ;  /* 0x0000000b00007c0c */ /* 0x000fe2000bf46270 */
[----:B------:R0:W-:Y:S01]  /*7b50*/  @P3 STG.E.U16 desc[UR6][R38.64], R17 ;  /* 0x0000001126003986 */ /* 0x0001e2000c101506 */
[----:B---3--:R-:W-:Y:S01]  /*7b60*/  PRMT R18, R23, 0x7632, R18 ;  /* 0x0000763217127816 */ /* 0x008fe20000000012 */
[----:B------:R-:W-:-:S04]  /*7b70*/  IMAD.WIDE R30, R43, 0x2, R34 ;  /* 0x000000022b1e7825 */ /* 0x000fc800078e0222 */
[----:B----4-:R-:W-:-:S04]  /*7b80*/  IMAD.WIDE R28, R43, 0x2, R36 ;  /* 0x000000022b1c7825 */ /* 0x010fc800078e0224 */
[----:B------:R-:W-:Y:S02]  /*7b90*/  VIADD R0, R104, 0xa ;  /* 0x0000000a68007836 */ /* 0x000fe40000000000 */
[----:B0-----:R-:W-:-:S03]  /*7ba0*/  IMAD.WIDE R16, R43, 0x2, R32 ;  /* 0x000000022b107825 */ /* 0x001fc600078e0220 */
[----:B------:R-:W-:Y:S01]  /*7bb0*/  ISETP.GE.AND P3, PT, R0, UR11, PT ;  /* 0x0000000b00007c0c */ /* 0x000fe2000bf66270 */
[----:B------:R-:W-:Y:S01]  /*7bc0*/  VIADD R39, R43, UR8 ;  /* 0x000000082b277c36 */ /* 0x000fe20008000000 */
[----:B------:R0:W-:Y:S01]  /*7bd0*/  @P4 STG.E.U16 desc[UR6][R16.64], R23 ;  /* 0x0000001710004986 */ /* 0x0001e2000c101506 */
[----:B------:R-:W-:Y:S01]  /*7be0*/  ISETP.LT.AND P4, PT, R103, UR10, !P0 ;  /* 0x0000000a67007c0c */ /* 0x000fe2000c781270 */
[----:B------:R-:W-:Y:S02]  /*7bf0*/  VIADD R0, R104, 0xb ;  /* 0x0000000b68007836 */ /* 0x000fe40000000000 */
[----:B------:R3:W-:Y:S01]  /*7c00*/  @P5 STG.E.U16 desc[UR6][R20.64], R18 ;  /* 0x0000001214005986 */ /* 0x0007e2000c101506 */
[----:B------:R-:W-:-:S03]  /*7c10*/  ISETP.LT.AND P5, PT, R102, UR10, !P0 ;  /* 0x0000000a66007c0c */ /* 0x000fc6000c7a1270 */
[----:B------:R1:W-:Y:S01]  /*7c20*/  @P6 STG.E.U16 desc[UR6][R28.64], R19 ;  /* 0x000000131c006986 */ /* 0x0003e2000c101506 */
[----:B------:R-:W-:Y:S01]  /*7c30*/  ISETP.LT.AND P6, PT, R100, UR10, !P0 ;  /* 0x0000000a64007c0c */ /* 0x000fe2000c7c1270 */
[----:B0-----:R-:W-:Y:S01]  /*7c40*/  IMAD.WIDE R16, R39, 0x2, R32 ;  /* 0x0000000227107825 */ /* 0x001fe200078e0220 */
[----:B---3--:R-:W-:-:S03]  /*7c50*/  PRMT R21, R19, 0x7632, R21 ;  /* 0x0000763213157816 */ /* 0x008fc60000000015 */
[----:B------:R-:W-:Y:S01]  /*7c60*/  IMAD.WIDE R22, R39, 0x2, R34 ;  /* 0x0000000227167825 */ /* 0x000fe200078e0222 */
[----:B-1----:R-:W-:Y:S01]  /*7c70*/  PRMT R29, R4, 0x7632, R29 ;  /* 0x00007632041d7816 */ /* 0x002fe2000000001d */
[----:B------:R0:W-:Y:S01]  /*7c80*/  @P1 STG.E.U16 desc[UR6][R30.64], R21 ;  /* 0x000000151e001986 */ /* 0x0001e2000c101506 */
[----:B------:R-:W-:Y:S01]  /*7c90*/  ISETP.LT.AND P1, PT, R101, UR10, !P0 ;  /* 0x0000000a65007c0c */ /* 0x000fe2000c721270 */
[----:B------:R-:W-:Y:S01]  /*7ca0*/  IMAD.WIDE R18, R39, 0x2, R36 ;  /* 0x0000000227127825 */ /* 0x000fe200078e0224 */
[----:B------:R-:W-:Y:S01]  /*7cb0*/  ISETP.GE.AND P0, PT, R0, UR11, PT ;  /* 0x0000000b00007c0c */ /* 0x000fe2000bf06270 */
[----:B------:R1:W-:Y:S01]  /*7cc0*/  @P4 STG.E.U16 desc[UR6][R16.64], R8 ;  /* 0x0000000810004986 */ /* 0x0003e2000c101506 */
[----:B------:R-:W-:Y:S01]  /*7cd0*/  ISETP.LT.AND P4, PT, R103, UR10, !P2 ;  /* 0x0000000a67007c0c */ /* 0x000fe2000d781270 */
[----:B------:R-:W-:Y:S02]  /*7ce0*/  VIADD R0, R104, 0xc ;  /* 0x0000000c68007836 */ /* 0x000fe40000000000 */
[----:B0-----:R-:W-:Y:S01]  /*7cf0*/  IMAD.WIDE R20, R39, 0x2, R2 ;  /* 0x0000000227147825 */ /* 0x001fe200078e0202 */
[----:B-1----:R-:W-:-:S03]  /*7d00*/  PRMT R17, R8, 0x7632, R17 ;  /* 0x0000763208117816 */ /* 0x002fc60000000011 */
[----:B------:R-:W-:Y:S01]  /*7d10*/  VIADD R39, R39, UR8 ;  /* 0x0000000827277c36 */ /* 0x000fe20008000000 */
[----:B--2---:R-:W-:Y:S01]  /*7d20*/  PRMT R8, R12, 0x7632, R8 ;  /* 0x000076320c087816 */ /* 0x004fe20000000008 */
[----:B------:R0:W-:Y:S01]  /*7d30*/  @P5 STG.E.U16 desc[UR6][R20.64], R17 ;  /* 0x0000001114005986 */ /* 0x0001e2000c101506 */
[----:B------:R-:W-:Y:S01]  /*7d40*/  ISETP.LT.AND P5, PT, R102, UR10, !P2 ;  /* 0x0000000a66007c0c */ /* 0x000fe2000d7a1270 */
[----:B------:R-:W-:Y:S02]  /*7d50*/  VIADD R31, R39, UR8 ;  /* 0x00000008271f7c36 */ /* 0x000fe40008000000 */
[----:B------:R1:W-:Y:S01]  /*7d60*/  @P1 STG.E.U16 desc[UR6][R18.64], R4 ;  /* 0x0000000412001986 */ /* 0x0003e2000c101506 */
[----:B------:R-:W-:Y:S02]  /*7d70*/  ISETP.LT.AND P1, PT, R101, UR10, !P2 ;  /* 0x0000000a65007c0c */ /* 0x000fe4000d721270 */
[----:B------:R-:W-:Y:S01]  /*7d80*/  ISETP.LT.AND P2, PT, R100, UR10, !P2 ;  /* 0x0000000a64007c0c */ /* 0x000fe2000d741270 */
[----:B------:R2:W-:Y:S01]  /*7d90*/  @P6 STG.E.U16 desc[UR6][R22.64], R29 ;  /* 0x0000001d16006986 */ /* 0x0005e2000c101506 */
[----:B------:R-:W-:Y:S01]  /*7da0*/  ISETP.GE.AND P6, PT, R0, UR11, PT ;  /* 0x0000000b00007c0c */ /* 0x000fe2000bfc6270 */
[----:B------:R-:W-:-:S02]  /*7db0*/  VIADD R0, R104, 0xd ;  /* 0x0000000d68007836 */ /* 0x000fc40000000000 */
[----:B0-----:R-:W-:-:S04]  /*7dc0*/  IMAD.WIDE R16, R39, 0x2, R32 ;  /* 0x0000000227107825 */ /* 0x001fc800078e0220 */
[----:B-1----:R-:W-:Y:S01]  /*7dd0*/  IMAD.WIDE R18, R39, 0x2, R36 ;  /* 0x0000000227127825 */ /* 0x002fe200078e0224 */
[----:B-----5:R-:W-:Y:S01]  /*7de0*/  PRMT R4, R24, 0x7632, R4 ;  /* 0x0000763218047816 */ /* 0x020fe20000000004 */
[----:B------:R0:W-:Y:S01]  /*7df0*/  @P4 STG.E.U16 desc[UR6][R16.64], R12 ;  /* 0x0000000c10004986 */ /* 0x0001e2000c101506 */
[----:B------:R-:W-:Y:S01]  /*7e00*/  ISETP.LT.AND P4, PT, R103, UR10, !P3 ;  /* 0x0000000a67007c0c */ /* 0x000fe2000df81270 */
[----:B--2---:R-:W-:-:S04]  /*7e10*/  IMAD.WIDE R28, R39, 0x2, R2 ;  /* 0x00000002271c7825 */ /* 0x004fc800078e0202 */
[----:B------:R-:W-:Y:S01]  /*7e20*/  IMAD.WIDE R20, R39, 0x2, R34 ;  /* 0x0000000227147825 */ /* 0x000fe200078e0222 */
[----:B------:R1:W-:Y:S01]  /*7e30*/  @P5 STG.E.U16 desc[UR6][R28.64], R8 ;  /* 0x000000081c005986 */ /* 0x0003e2000c101506 */
[----:B------:R-:W-:Y:S02]  /*7e40*/  ISETP.LT.AND P5, PT, R102, UR10, !P3 ;  /* 0x0000000a66007c0c */ /* 0x000fe4000dfa1270 */
[----:B------:R-:W-:Y:S01]  /*7e50*/  IMAD.WIDE R22, R31, 0x2, R32 ;  /* 0x000000021f167825 */ /* 0x000fe200078e0220 */
[----:B------:R2:W-:Y:S01]  /*7e60*/  @P1 STG.E.U16 desc[UR6][R18.64], R24 ;  /* 0x0000001812001986 */ /* 0x0005e2000c101506 */
[----:B0-----:R-:W-:Y:S02]  /*7e70*/  PRMT R12, R9, 0x7632, R12 ;  /* 0x00007632090c7816 */ /* 0x001fe4000000000c */
[----:B------:R-:W-:Y:S01]  /*7e80*/  IMAD.WIDE R16, R31, 0x2, R2 ;  /* 0x000000021f107825 */ /* 0x000fe200078e0202 */
[----:B------:R0:W-:Y:S01]  /*7e90*/  @P2 STG.E.U16 desc[UR6][R20.64], R4 ;  /* 0x0000000414002986 */ /* 0x0001e2000c101506 */
[----:B------:R-:W-:-:S02]  /*7ea0*/  ISETP.LT.AND P2, PT, R101, UR10, !P3 ;  /* 0x0000000a65007c0c */ /* 0x000fc4000df41270 */
[----:B------:R-:W-:Y:S01]  /*7eb0*/  ISETP.LT.AND P3, PT, R100, UR10, !P3 ;  /* 0x0000000a64007c0c */ /* 0x000fe2000df61270 */
[----:B------:R3:W-:Y:S01]  /*7ec0*/  @P4 STG.E.U16 desc[UR6][R22.64], R9 ;  /* 0x0000000916004986 */ /* 0x0007e2000c101506 */
[----:B------:R-:W-:Y:S01]  /*7ed0*/  ISETP.LT.AND P4, PT, R103, UR10, !P0 ;  /* 0x0000000a67007c0c */ /* 0x000fe2000c781270 */
[C---:B-1----:R-:W-:Y:S01]  /*7ee0*/  IMAD.WIDE R28, R31.reuse, 0x2, R34 ;  /* 0x000000021f1c7825 */ /* 0x042fe200078e0222 */
[----:B------:R-:W-:Y:S01]  /*7ef0*/  ISETP.GE.AND P1, PT, R0, UR11, PT ;  /* 0x0000000b00007c0c */ /* 0x000fe2000bf26270 */
[----:B------:R1:W-:Y:S01]  /*7f00*/  @P5 STG.E.U16 desc[UR6][R16.64], R12 ;  /* 0x0000000c10005986 */ /* 0x0003e2000c101506 */
[----:B------:R-:W-:Y:S01]  /*7f10*/  ISETP.LT.AND P5, PT, R102, UR10, !P0 ;  /* 0x0000000a66007c0c */ /* 0x000fe2000c7a1270 */
[----:B--2---:R-:W-:Y:S01]  /*7f20*/  IMAD.WIDE R18, R31, 0x2, R36 ;  /* 0x000000021f127825 */ /* 0x004fe200078e0224 */
[----:B0-----:R-:W-:-:S03]  /*7f30*/  PRMT R21, R5, 0x7632, R21 ;  /* 0x0000763205157816 */ /* 0x001fc60000000015 */
[----:B------:R-:W-:Y:S01]  /*7f40*/  VIADD R31, R31, UR8 ;  /* 0x000000081f1f7c36 */ /* 0x000fe20008000000 */
[----:B------:R0:W-:Y:S01]  /*7f50*/  @P2 STG.E.U16 desc[UR6][R18.64], R5 ;  /* 0x0000000512002986 */ /* 0x0001e2000c101506 */
[----:B------:R-:W-:Y:S01]  /*7f60*/  ISETP.LT.AND P2, PT, R101, UR10, !P0 ;  /* 0x0000000a65007c0c */ /* 0x000fe2000c741270 */
[----:B------:R-:W-:Y:S01]  /*7f70*/  VIADD R0, R104, 0xe ;  /* 0x0000000e68007836 */ /* 0x000fe20000000000 */
[----:B------:R-:W-:Y:S01]  /*7f80*/  ISETP.LT.AND P0, PT, R100, UR10, !P0 ;  /* 0x0000000a64007c0c */ /* 0x000fe2000c701270 */
[----:B------:R2:W-:Y:S01]  /*7f90*/  @P3 STG.E.U16 desc[UR6][R28.64], R21 ;  /* 0x000000151c003986 */ /* 0x0005e2000c101506 */
[----:B---3--:R-:W-:Y:S01]  /*7fa0*/  IMAD.WIDE R8, R31, 0x2, R32 ;  /* 0x000000021f087825 */ /* 0x008fe200078e0220 */
[----:B-1----:R-:W-:Y:S02]  /*7fb0*/  PRMT R17, R13, 0x7632, R17 ;  /* 0x000076320d117816 */ /* 0x002fe40000000011 */
[----:B------:R-:W-:Y:S01]  /*7fc0*/  ISETP.GE.AND P3, PT, R0, UR11, PT ;  /* 0x0000000b00007c0c */ /* 0x000fe2000bf66270 */
[----:B------:R-:W-:Y:S01]  /*7fd0*/  VIADD R0, R104, 0xf ;  /* 0x0000000f68007836 */ /* 0x000fe20000000000 */
[----:B------:R1:W-:Y:S01]  /*7fe0*/  @P4 STG.E.U16 desc[UR6][R8.64], R13 ;  /* 0x0000000d08004986 */ /* 0x0003e2000c101506 */
[----:B------:R-:W-:Y:S01]  /*7ff0*/  ISETP.LT.AND P4, PT, R103, UR10, !P6 ;  /* 0x0000000a67007c0c */ /* 0x000fe2000f781270 */
[----:B0-----:R-:W-:-:S04]  /*8000*/  IMAD.WIDE R4, R31, 0x2, R36 ;  /* 0x000000021f047825 */ /* 0x001fc800078e0224 */
[----:B--2---:R-:W-:-:S04]  /*8010*/  IMAD.WIDE R20, R31, 0x2, R2 ;  /* 0x000000021f147825 */ /* 0x004fc800078e0202 */
[----:B------:R-:W-:Y:S01]  /*8020*/  VIADD R23, R31, UR8 ;  /* 0x000000081f177c36 */ /* 0x000fe20008000000 */
[----:B------:R0:W-:Y:S01]  /*8030*/  @P5 STG.E.U16 desc[UR6][R20.64], R17 ;  /* 0x0000001114005986 */ /* 0x0001e2000c101506 */
[----:B-1----:R-:W-:Y:S02]  /*8040*/  PRMT R9, R25, 0x7632, R9 ;  /* 0x0000763219097816 */ /* 0x002fe40000000009 */
[----:B------:R-:W-:Y:S01]  /*8050*/  ISETP.LT.AND P5, PT, R101, UR10, !P6 ;  /* 0x0000000a65007c0c */ /* 0x000fe2000f7a1270 */
[----:B------:R1:W-:Y:S01]  /*8060*/  @P2 STG.E.U16 desc[UR6][R4.64], R25 ;  /* 0x0000001904002986 */ /* 0x0003e2000c101506 */
[----:B------:R-:W-:Y:S01]  /*8070*/  ISETP.LT.AND P2, PT, R102, UR10, !P6 ;  /* 0x0000000a66007c0c */ /* 0x000fe2000f741270 */
[----:B------:R-:W-:Y:S01]  /*8080*/  IMAD.WIDE R18, R23, 0x2, R32 ;  /* 0x0000000217127825 */ /* 0x000fe200078e0220 */
[----:B------:R-:W-:-:S03]  /*8090*/  ISETP.LT.AND P6, PT, R100, UR10, !P6 ;  /* 0x0000000a64007c0c */ /* 0x000fc6000f7c1270 */
[----:B------:R-:W-:-:S04]  /*80a0*/  IMAD.WIDE R12, R23, 0x2, R34 ;  /* 0x00000002170c7825 */ /* 0x000fc800078e0222 */
[----:B0-----:R-:W-:-:S04]  /*80b0*/  IMAD.WIDE R16, R31, 0x2, R34 ;  /* 0x000000021f107825 */ /* 0x001fc800078e0222 */
[----:B-1----:R-:W-:Y:S01]  /*80c0*/  IMAD.WIDE R4, R23, 0x2, R36 ;  /* 0x0000000217047825 */ /* 0x002fe200078e0224 */
[----:B------:R0:W-:Y:S01]  /*80d0*/  @P0 STG.E.U16 desc[UR6][R16.64], R9 ;  /* 0x0000000910000986 */ /* 0x0001e2000c101506 */
[----:B------:R-:W-:Y:S02]  /*80e0*/  ISETP.GE.AND P0, PT, R0, UR11, PT ;  /* 0x0000000b00007c0c */ /* 0x000fe4000bf06270 */
[----:B------:R-:W-:Y:S01]  /*80f0*/  PRMT R0, R10, 0x7632, R0 ;  /* 0x000076320a007816 */ /* 0x000fe20000000000 */
[----:B------:R1:W-:Y:S01]  /*8100*/  @P4 STG.E.U16 desc[UR6][R18.64], R10 ;  /* 0x0000000a12004986 */ /* 0x0003e2000c101506 */
[----:B------:R-:W-:Y:S01]  /*8110*/  ISETP.LT.AND P4, PT, R103, UR10, !P1 ;  /* 0x0000000a67007c0c */ /* 0x000fe2000cf81270 */
[----:B0-----:R-:W-:Y:S01]  /*8120*/  IMAD.WIDE R8, R23, 0x2, R2 ;  /* 0x0000000217087825 */ /* 0x001fe200078e0202 */
[----:B------:R-:W-:-:S03]  /*8130*/  PRMT R17, R6, 0x7632, R17 ;  /* 0x0000763206117816 */ /* 0x000fc60000000011 */
[----:B------:R-:W-:Y:S01]  /*8140*/  VIADD R23, R23, UR8 ;  /* 0x0000000817177c36 */ /* 0x000fe20008000000 */
[----:B------:R0:W-:Y:S01]  /*8150*/  @P2 STG.E.U16 desc[UR6][R8.64], R0 ;  /* 0x0000000008002986 */ /* 0x0001e2000c101506 */
[----:B------:R-:W-:Y:S02]  /*8160*/  ISETP.LT.AND P2, PT, R102, UR10, !P1 ;  /* 0x0000000a66007c0c */ /* 0x000fe4000cf41270 */
[----:B-1----:R-:W-:Y:S01]  /*8170*/  IMAD.WIDE R18, R23, 0x2, R2 ;  /* 0x0000000217127825 */ /* 0x002fe200078e0202 */
[----:B------:R1:W-:Y:S01]  /*8180*/  @P5 STG.E.U16 desc[UR6][R4.64], R6 ;  /* 0x0000000604005986 */ /* 0x0003e2000c101506 */
[----:B------:R-:W-:Y:S02]  /*8190*/  ISETP.LT.AND P5, PT, R101, UR10, !P1 ;  /* 0x0000000a65007c0c */ /* 0x000fe4000cfa1270 */
[----:B------:R-:W-:Y:S01]  /*81a0*/  ISETP.LT.AND P1, PT, R100, UR10, !P1 ;  /* 0x0000000a64007c0c */ /* 0x000fe2000cf21270 */
[----:B------:R2:W-:Y:S01]  /*81b0*/  @P6 STG.E.U16 desc[UR6][R12.64], R17 ;  /* 0x000000110c006986 */ /* 0x0005e2000c101506 */
[----:B------:R-:W-:Y:S01]  /*81c0*/  ISETP.LT.AND P6, PT, R103, UR10, !P3 ;  /* 0x0000000a67007c0c */ /* 0x000fe2000dfc1270 */
[----:B------:R-:W-:Y:S01]  /*81d0*/  VIADD R21, R23, UR8 ;  /* 0x0000000817157c36 */ /* 0x000fe20008000000 */
[----:B0-----:R-:W-:-:S02]  /*81e0*/  PRMT R9, R14, 0x7632, R9 ;  /* 0x000076320e097816 */ /* 0x001fc40000000009 */
[----:B------:R-:W-:Y:S01]  /*81f0*/  PRMT R0, R26, 0x7632, R0 ;  /* 0x000076321a007816 */ /* 0x000fe20000000000 */
[----:B-1----:R-:W-:Y:S01]  /*8200*/  IMAD.WIDE R4, R23, 0x2, R36 ;  /* 0x0000000217047825 */ /* 0x002fe200078e0224 */
[----:B------:R-:W-:-:S03]  /*8210*/  PRMT R6, R11, 0x7632, R6 ;  /* 0x000076320b067816 */ /* 0x000fc60000000006 */
[----:B--2---:R-:W-:-:S04]  /*8220*/  IMAD.WIDE R16, R23, 0x2, R32 ;  /* 0x0000000217107825 */ /* 0x004fc800078e0220 */
[----:B------:R-:W-:Y:S01]  /*8230*/  IMAD.WIDE R12, R21, 0x2, R32 ;  /* 0x00000002150c7825 */ /* 0x000fe200078e0220 */
[----:B------:R0:W-:Y:S01]  /*8240*/  @P4 STG.E.U16 desc[UR6][R16.64], R14 ;  /* 0x0000000e10004986 */ /* 0x0001e2000c101506 */
[----:B------:R-:W-:-:S03]  /*8250*/  ISETP.LT.AND P4, PT, R103, UR10, !P0 ;  /* 0x0000000a67007c0c */ /* 0x000fc6000c781270 */
[----:B------:R1:W-:Y:S01]  /*8260*/  @P2 STG.E.U16 desc[UR6][R18.64], R9 ;  /* 0x0000000912002986 */ /* 0x0003e2000c101506 */
[----:B------:R-:W-:-:S03]  /*8270*/  ISETP.LT.AND P2, PT, R102, UR10, !P3 ;  /* 0x0000000a66007c0c */ /* 0x000fc6000df41270 */
[----:B------:R2:W-:Y:S01]  /*8280*/  @P5 STG.E.U16 desc[UR6][R4.64], R26 ;  /* 0x0000001a04005986 */ /* 0x0005e2000c101506 */
[----:B------:R-:W-:Y:S01]  /*8290*/  ISETP.LT.AND P5, PT, R102, UR10, !P0 ;  /* 0x0000000a66007c0c */ /* 0x000fe2000c7a1270 */
[----:B0-----:R-:W-:-:S04]  /*82a0*/  IMAD.WIDE R16, R21, 0x2, R36 ;  /* 0x0000000215107825 */ /* 0x001fc800078e0224 */
[----:B-1----:R-:W-:-:S04]  /*82b0*/  IMAD.WIDE R8, R23, 0x2, R34 ;  /* 0x0000000217087825 */ /* 0x002fc800078e0222 */
[----:B------:R-:W-:Y:S01]  /*82c0*/  VIADD R23, R21, UR8 ;  /* 0x0000000815177c36 */ /* 0x000fe20008000000 */
[----:B------:R0:W-:Y:S01]  /*82d0*/  @P1 STG.E.U16 desc[UR6][R8.64], R0 ;  /* 0x0000000008001986 */ /* 0x0001e2000c101506 */
[----:B------:R-:W-:Y:S01]  /*82e0*/  ISETP.LT.AND P1, PT, R101, UR10, !P0 ;  /* 0x0000000a65007c0c */ /* 0x000fe2000c721270 */
[----:B--2---:R-:W-:Y:S01]  /*82f0*/  IMAD.WIDE R4, R21, 0x2, R2 ;  /* 0x0000000215047825 */ /* 0x004fe200078e0202 */
[C---:B------:R-:W-:Y:S01]  /*8300*/  ISETP.LT.AND P0, PT, R100.reuse, UR10, !P0 ;  /* 0x0000000a64007c0c */ /* 0x040fe2000c701270 */
[----:B------:R1:W-:Y:S01]  /*8310*/  @P6 STG.E.U16 desc[UR6][R12.64], R11 ;  /* 0x0000000b0c006986 */ /* 0x0003e2000c101506 */
[----:B------:R-:W-:Y:S01]  /*8320*/  ISETP.LT.AND P6, PT, R101, UR10, !P3 ;  /* 0x0000000a65007c0c */ /* 0x000fe2000dfc1270 */
[----:B------:R-:W-:Y:S01]  /*8330*/  IMAD.WIDE R18, R21, 0x2, R34 ;  /* 0x0000000215127825 */ /* 0x000fe200078e0222 */
[----:B------:R-:W-:Y:S01]  /*8340*/  ISETP.LT.AND P3, PT, R100, UR10, !P3 ;  /* 0x0000000a64007c0c */ /* 0x000fe2000df61270 */
[----:B------:R1:W-:Y:S02]  /*8350*/  @P2 STG.E.U16 desc[UR6][R4.64], R6 ;  /* 0x0000000604002986 */ /* 0x0003e4000c101506 */
[----:B------:R-:W-:Y:S01]  /*8360*/  IMAD.WIDE R32, R23, 0x2, R32 ;  /* 0x0000000217207825 */ /* 0x000fe200078e0220 */
[----:B0-----:R-:W-:-:S03]  /*8370*/  PRMT R9, R7, 0x7632, R9 ;  /* 0x0000763207097816 */ /* 0x001fc60000000009 */
[----:B------:R-:W-:Y:S01]  /*8380*/  IMAD.WIDE R2, R23, 0x2, R2 ;  /* 0x0000000217027825 */ /* 0x000fe200078e0202 */
[----:B------:R-:W-:-:S03]  /*8390*/  PRMT R0, R15, 0x7632, R0 ;  /* 0x000076320f007816 */ /* 0x000fc60000000000 */
[C---:B------:R-:W-:Y:S01]  /*83a0*/  IMAD.WIDE R36, R23.reuse, 0x2, R36 ;  /* 0x0000000217247825 */ /* 0x040fe200078e0224 */
[----:B------:R1:W-:Y:S03]  /*83b0*/  @P6 STG.E.U16 desc[UR6][R16.64], R7 ;  /* 0x0000000710006986 */ /* 0x0003e6000c101506 */
[----:B------:R-:W-:Y:S01]  /*83c0*/  IMAD.WIDE R34, R23, 0x2, R34 ;  /* 0x0000000217227825 */ /* 0x000fe200078e0222 */
[----:B------:R1:W-:Y:S04]  /*83d0*/  @P3 STG.E.U16 desc[UR6][R18.64], R9 ;  /* 0x0000000912003986 */ /* 0x0003e8000c101506 */
[----:B------:R1:W-:Y:S04]  /*83e0*/  @P4 STG.E.U16 desc[UR6][R32.64], R15 ;  /* 0x0000000f20004986 */ /* 0x0003e8000c101506 */
[----:B------:R1:W-:Y:S04]  /*83f0*/  @P5 STG.E.U16 desc[UR6][R2.64], R0 ;  /* 0x0000000002005986 */ /* 0x0003e8000c101506 */
[----:B------:R1:W-:Y:S01]  /*8400*/  @P1 STG.E.U16 desc[UR6][R36.64], R27 ;  /* 0x0000001b24001986 */ /* 0x0003e2000c101506 */
[----:B------:R-:W-:Y:S05]  /*8410*/  @!P0 EXIT ;  /* 0x000000000000894d */ /* 0x000fea0003800000 */
[----:B-1----:R-:W-:-:S05]  /*8420*/  PRMT R17, R27, 0x7632, R17 ;  /* 0x000076321b117816 */ /* 0x002fca0000000011 */
[----:B------:R-:W-:Y:S01]  /*8430*/  STG.E.U16 desc[UR6][R34.64], R17 ;  /* 0x0000001122007986 */ /* 0x000fe2000c101506 */
[----:B------:R-:W-:Y:S05]  /*8440*/  EXIT ;  /* 0x000000000000794d */ /* 0x000fea0003800000 */
.L_x_2:
[----:B------:R-:W-:-:S00]  /*8450*/  BRA `(.L_x_2) ;  /* 0xfffffffc00fc7947 */ /* 0x000fc0000383ffff */
[----:B------:R-:W-:-:S00]  /*8460*/  NOP ;  /* 0x0000000000007918 */ /* 0x000fc00000000000 */
        /* <DEDUP_REMOVED lines=9> */
.L_x_3:


//--------------------- .nv.shared.matmul_kernel  --------------------------
	.section	.nv.shared.matmul_kernel,"aw",@nobits
	.sectionflags	@""
	.align	16
	.zero		1024


//--------------------- .nv.shared.reserved.0     --------------------------
	.section	.nv.shared.reserved.0,"aw",@nobits
	.weak		__nv_reservedSMEM_offset_0_alias
	.size		__nv_reservedSMEM_offset_0_alias, 0, 0
	.other		__nv_reservedSMEM_offset_0_alias,@"STO_CUDA_RESERVED_SHARED STV_DEFAULT"
__nv_reservedSMEM_offset_0_alias:
	.zero		0


//--------------------- .nv.constant0.matmul_kernel --------------------------
	.section	.nv.constant0.matmul_kernel,"a",@progbits
	.sectionflags	@""
	.align	4
.nv.constant0.matmul_kernel:
	.zero		608


//--------------------- SYMBOLS --------------------------

	.type		.nv.reservedSmem.offset0,@object
	.size		.nv.reservedSmem.offset0,0x4
